	.target	sm_90a

	.elftype	@"ET_EXEC"


//--------------------- .note.nv.tkinfo           --------------------------
	.section	.note.nv.tkinfo,"",@"SHT_NOTE"
	.sectionflags	@"SHF_NOTE_NV_TKINFO"
	.tkinfo
        /*0018*/ 	.word	0x00000002
        /*0030*/ 	.string	""
        /*0030*/ 	.string	"ptxas"
        /*0030*/ 	.string	"Cuda compilation tools, release 13.0, V13.0.88"
        /*0030*/ 	.string	"Build cuda_13.0.r13.0/compiler.36424714_0"
        /*0030*/ 	.string	"-arch sm_90a -m 64 "



//--------------------- .note.nv.cuinfo           --------------------------
	.section	.note.nv.cuinfo,"",@"SHT_NOTE"
	.sectionflags	@"SHF_NOTE_NV_CUINFO"
        /*0018*/ 	.short	0x0002
        /*001a*/ 	.short	0x005a
        /*001c*/ 	.short	0x0082
	.zero		2


//--------------------- .nv.info                  --------------------------
	.section	.nv.info,"",@"SHT_CUDA_INFO"
	.align	4


	//----- nvinfo : EIATTR_REGCOUNT
	.align		4
        /*0000*/ 	.byte	0x04, 0x2f
        /*0002*/ 	.short	(.L_15 - .L_14)
	.align		4
.L_14:
        /*0004*/ 	.word	index@(_ZN7cutlass13device_kernelINS_4gemm6kernel13GemmUniversalIN4cute5tupleIJiiiiEEENS1_10collective13CollectiveMmaINS1_34MainloopSm90TmaGmmaWarpSpecializedILi18ENS5_IJNS4_1CILi1EEESB_SB_EEENS1_35KernelTmaWarpSpecializedCooperativeEEENS5_IJNSA_ILi128EEENSA_ILi256EEENSA_ILi32EEEEEEaNS5_IJlSB_lEEEaSJ_NS4_8TiledMMAINS4_8MMA_AtomIJNS4_4SM904GMMA27MMA_64x256x32_S32S8S8_SS_TNEEEENS4_6LayoutINS5_IJNSA_ILi2EEESB_SB_EEENS5_IJSB_NSA_ILi0EEEST_EEEEENS5_IJNS4_10UnderscoreESW_SW_EEEEENS4_13SM90_TMA_LOADENS4_14ComposedLayoutINS4_7SwizzleILi1ELi4ELi3EEENS4_18smem_ptr_flag_bitsILi8EEENSQ_INS5_IJNSA_ILi8EEESH_EEENS5_IJSH_SB_EEEEEEEvNS4_8identityESZ_S19_vS1A_EENS_8epilogue10collective6detail29Sm90TmaWarpSpecializedAdapterINS1D_15DefaultEpilogueIaSJ_SJ_NS1C_6thread17LinearCombinationIaLi1EiiLNS1H_9ScaleType4KindE0ELNS_15FloatRoundStyleE2EaEENS1_15EpilogueDefaultEEEEEvvEEEEvNT_6ParamsE)
        /*0008*/ 	.word	0x000000a8


	//----- nvinfo : EIATTR_FRAME_SIZE
	.align		4
.L_15:
        /*000c*/ 	.byte	0x04, 0x11
        /*000e*/ 	.short	(.L_17 - .L_16)
	.align		4
.L_16:
        /*0010*/ 	.word	index@(_ZN7cutlass13device_kernelINS_4gemm6kernel13GemmUniversalIN4cute5tupleIJiiiiEEENS1_10collective13CollectiveMmaINS1_34MainloopSm90TmaGmmaWarpSpecializedILi18ENS5_IJNS4_1CILi1EEESB_SB_EEENS1_35KernelTmaWarpSpecializedCooperativeEEENS5_IJNSA_ILi128EEENSA_ILi256EEENSA_ILi32EEEEEEaNS5_IJlSB_lEEEaSJ_NS4_8TiledMMAINS4_8MMA_AtomIJNS4_4SM904GMMA27MMA_64x256x32_S32S8S8_SS_TNEEEENS4_6LayoutINS5_IJNSA_ILi2EEESB_SB_EEENS5_IJSB_NSA_ILi0EEEST_EEEEENS5_IJNS4_10UnderscoreESW_SW_EEEEENS4_13SM90_TMA_LOADENS4_14ComposedLayoutINS4_7SwizzleILi1ELi4ELi3EEENS4_18smem_ptr_flag_bitsILi8EEENSQ_INS5_IJNSA_ILi8EEESH_EEENS5_IJSH_SB_EEEEEEEvNS4_8identityESZ_S19_vS1A_EENS_8epilogue10collective6detail29Sm90TmaWarpSpecializedAdapterINS1D_15DefaultEpilogueIaSJ_SJ_NS1C_6thread17LinearCombinationIaLi1EiiLNS1H_9ScaleType4KindE0ELNS_15FloatRoundStyleE2EaEENS1_15EpilogueDefaultEEEEEvvEEEEvNT_6ParamsE)
        /*0014*/ 	.word	0x00000000


	//----- nvinfo : EIATTR_MIN_STACK_SIZE
	.align		4
.L_17:
        /*0018*/ 	.byte	0x04, 0x12
        /*001a*/ 	.short	(.L_19 - .L_18)
	.align		4
.L_18:
        /*001c*/ 	.word	index@(_ZN7cutlass13device_kernelINS_4gemm6kernel13GemmUniversalIN4cute5tupleIJiiiiEEENS1_10collective13CollectiveMmaINS1_34MainloopSm90TmaGmmaWarpSpecializedILi18ENS5_IJNS4_1CILi1EEESB_SB_EEENS1_35KernelTmaWarpSpecializedCooperativeEEENS5_IJNSA_ILi128EEENSA_ILi256EEENSA_ILi32EEEEEEaNS5_IJlSB_lEEEaSJ_NS4_8TiledMMAINS4_8MMA_AtomIJNS4_4SM904GMMA27MMA_64x256x32_S32S8S8_SS_TNEEEENS4_6LayoutINS5_IJNSA_ILi2EEESB_SB_EEENS5_IJSB_NSA_ILi0EEEST_EEEEENS5_IJNS4_10UnderscoreESW_SW_EEEEENS4_13SM90_TMA_LOADENS4_14ComposedLayoutINS4_7SwizzleILi1ELi4ELi3EEENS4_18smem_ptr_flag_bitsILi8EEENSQ_INS5_IJNSA_ILi8EEESH_EEENS5_IJSH_SB_EEEEEEEvNS4_8identityESZ_S19_vS1A_EENS_8epilogue10collective6detail29Sm90TmaWarpSpecializedAdapterINS1D_15DefaultEpilogueIaSJ_SJ_NS1C_6thread17LinearCombinationIaLi1EiiLNS1H_9ScaleType4KindE0ELNS_15FloatRoundStyleE2EaEENS1_15EpilogueDefaultEEEEEvvEEEEvNT_6ParamsE)
        /*0020*/ 	.word	0x00000000
.L_19:


//--------------------- .nv.compat                --------------------------
	.section	.nv.compat,"",@"SHT_CUDA_COMPAT_INFO"
	.align	4
        /*0000*/ 	.byte	0x02, 0x09, 0x01, 0x00, 0x02, 0x02, 0x04, 0x00, 0x02, 0x05, 0x05, 0x00, 0x03, 0x07, 0x01, 0x01
        /*0010*/ 	.byte	0x02, 0x03, 0x01, 0x00, 0x02, 0x06, 0x01, 0x00, 0x04, 0x0b, 0x08, 0x00, 0x00, 0x00, 0x00, 0x00
        /*0020*/ 	.byte	0x00, 0x00, 0x00, 0x00


//--------------------- .nv.info._ZN7cutlass13device_kernelINS_4gemm6kernel13GemmUniversalIN4cute5tupleIJiiiiEEENS1_10collective13CollectiveMmaINS1_34MainloopSm90TmaGmmaWarpSpecializedILi18ENS5_IJNS4_1CILi1EEESB_SB_EEENS1_35KernelTmaWarpSpecializedCooperativeEEENS5_IJNSA_ILi128EEENSA_ILi256EEENSA_ILi32EEEEEEaNS5_IJlSB_lEEEaSJ_NS4_8TiledMMAINS4_8MMA_AtomIJNS4_4SM904GMMA27MMA_64x256x32_S32S8S8_SS_TNEEEENS4_6LayoutINS5_IJNSA_ILi2EEESB_SB_EEENS5_IJSB_NSA_ILi0EEEST_EEEEENS5_IJNS4_10UnderscoreESW_SW_EEEEENS4_13SM90_TMA_LOADENS4_14ComposedLayoutINS4_7SwizzleILi1ELi4ELi3EEENS4_18smem_ptr_flag_bitsILi8EEENSQ_INS5_IJNSA_ILi8EEESH_EEENS5_IJSH_SB_EEEEEEEvNS4_8identityESZ_S19_vS1A_EENS_8epilogue10collective6detail29Sm90TmaWarpSpecializedAdapterINS1D_15DefaultEpilogueIaSJ_SJ_NS1C_6thread17LinearCombinationIaLi1EiiLNS1H_9ScaleType4KindE0ELNS_15FloatRoundStyleE2EaEENS1_15EpilogueDefaultEEEEEvvEEEEvNT_6ParamsE --------------------------
	.section	.nv.info._ZN7cutlass13device_kernelINS_4gemm6kernel13GemmUniversalIN4cute5tupleIJiiiiEEENS1_10collective13CollectiveMmaINS1_34MainloopSm90TmaGmmaWarpSpecializedILi18ENS5_IJNS4_1CILi1EEESB_SB_EEENS1_35KernelTmaWarpSpecializedCooperativeEEENS5_IJNSA_ILi128EEENSA_ILi256EEENSA_ILi32EEEEEEaNS5_IJlSB_lEEEaSJ_NS4_8TiledMMAINS4_8MMA_AtomIJNS4_4SM904GMMA27MMA_64x256x32_S32S8S8_SS_TNEEEENS4_6LayoutINS5_IJNSA_ILi2EEESB_SB_EEENS5_IJSB_NSA_ILi0EEEST_EEEEENS5_IJNS4_10UnderscoreESW_SW_EEEEENS4_13SM90_TMA_LOADENS4_14ComposedLayoutINS4_7SwizzleILi1ELi4ELi3EEENS4_18smem_ptr_flag_bitsILi8EEENSQ_INS5_IJNSA_ILi8EEESH_EEENS5_IJSH_SB_EEEEEEEvNS4_8identityESZ_S19_vS1A_EENS_8epilogue10collective6detail29Sm90TmaWarpSpecializedAdapterINS1D_15DefaultEpilogueIaSJ_SJ_NS1C_6thread17LinearCombinationIaLi1EiiLNS1H_9ScaleType4KindE0ELNS_15FloatRoundStyleE2EaEENS1_15EpilogueDefaultEEEEEvvEEEEvNT_6ParamsE,"",@"SHT_CUDA_INFO"
	.sectionflags	@""
	.align	4


	//----- nvinfo : EIATTR_CUDA_API_VERSION
	.align		4
        /*0000*/ 	.byte	0x04, 0x37
        /*0002*/ 	.short	(.L_21 - .L_20)
.L_20:
        /*0004*/ 	.word	0x00000082


	//----- nvinfo : EIATTR_KPARAM_INFO
	.align		4
.L_21:
        /*0008*/ 	.byte	0x04, 0x17
        /*000a*/ 	.short	(.L_23 - .L_22)
.L_22:
        /*000c*/ 	.word	0x00000000
        /*0010*/ 	.short	0x0000
        /*0012*/ 	.short	0x0070
        /*0014*/ 	.byte	0x00, 0xf0, 0x01, 0x10


	//----- nvinfo : EIATTR_SPARSE_MMA_MASK
	.align		4
.L_23:
        /*0018*/ 	.byte	0x03, 0x50
        /*001a*/ 	.short	0x0000


	//----- nvinfo : EIATTR_MAXREG_COUNT
	.align		4
        /*001c*/ 	.byte	0x03, 0x1b
        /*001e*/ 	.short	0x00a8


	//----- nvinfo : EIATTR_NUM_BARRIERS
	.align		4
        /*0020*/ 	.byte	0x02, 0x4c
        /*0022*/ 	.byte	0x01
	.zero		1


	//----- nvinfo : EIATTR_EXTERNS
	.align		4
        /*0024*/ 	.byte	0x04, 0x0f
        /*0026*/ 	.short	(.L_25 - .L_24)


	//   ....[0]....
	.align		4
.L_24:
        /*0028*/ 	.word	index@(__assertfail)


	//----- nvinfo : EIATTR_MERCURY_ISA_VERSION
	.align		4
.L_25:
        /*002c*/ 	.byte	0x03, 0x5f
        /*002e*/ 	.short	0x0101


	//----- nvinfo : EIATTR_INT_WARP_WIDE_INSTR_OFFSETS
	.align		4
        /*0030*/ 	.byte	0x04, 0x31
        /*0032*/ 	.short	(.L_27 - .L_26)


	//   ....[0]....
.L_26:
        /*0034*/ 	.word	0x000005a0


	//   ....[1]....
        /*0038*/ 	.word	0x000005d0


	//   ....[2]....
        /*003c*/ 	.word	0x000006b0


	//----- nvinfo : EIATTR_COOP_GROUP_MASK_REGIDS
	.align		4
.L_27:
        /*0040*/ 	.byte	0x04, 0x29
        /*0042*/ 	.short	(.L_29 - .L_28)


	//   ....[0]....
.L_28:
        /*0044*/ 	.word	0xffffffff


	//   ....[1]....
        /*0048*/ 	.word	0xffffffff


	//   ....[2]....
        /*004c*/ 	.word	0xffffffff


	//   ....[3]....
        /*0050*/ 	.word	0xffffffff


	//   ....[4]....
        /*0054*/ 	.word	0xffffffff


	//----- nvinfo : EIATTR_COOP_GROUP_INSTR_OFFSETS
	.align		4
.L_29:
        /*0058*/ 	.byte	0x04, 0x28
        /*005a*/ 	.short	(.L_31 - .L_30)


	//   ....[0]....
.L_30:
        /*005c*/ 	.word	0x00000060


	//   ....[1]....
        /*0060*/ 	.word	0x00000070


	//   ....[2]....
        /*0064*/ 	.word	0x00000130


	//   ....[3]....
        /*0068*/ 	.word	0x000004b0


	//   ....[4]....
        /*006c*/ 	.word	0x00001160


	//----- nvinfo : EIATTR_REG_RECONFIG
	.align		4
.L_31:
        /*0070*/ 	.byte	0x01, 0x54
	.zero		2


	//----- nvinfo : EIATTR_SYSCALL_OFFSETS
	.align		4
        /*0074*/ 	.byte	0x04, 0x46
        /*0076*/ 	.short	(.L_33 - .L_32)


	//   ....[0]....
.L_32:
        /*0078*/ 	.word	0x00001320


	//----- nvinfo : EIATTR_MBARRIER_INSTR_OFFSETS
	.align		4
.L_33:
        /*007c*/ 	.byte	0x04, 0x39
        /*007e*/ 	.short	(.L_35 - .L_34)


	//   ....[0]....
.L_34:
        /*0080*/ 	.word	0x00000250
        /*0084*/ 	.word	0x000000ff
        /*0088*/ 	.word	0x00000000
        /*008c*/ 	.short	0x0100
        /*008e*/ 	.byte	0x08
	.zero		1


	//   ....[1]....
        /*0090*/ 	.word	0x00000260
        /*0094*/ 	.word	0x000000ff
        /*0098*/ 	.word	0x00000090
        /*009c*/ 	.short	0x0100
        /*009e*/ 	.byte	0x08
	.zero		1


	//   ....[2]....
        /*00a0*/ 	.word	0x00000270
        /*00a4*/ 	.word	0x000000ff
        /*00a8*/ 	.word	0x00000008
        /*00ac*/ 	.short	0x0100
        /*00ae*/ 	.byte	0x08
	.zero		1


	//   ....[3]....
        /*00b0*/ 	.word	0x00000280
        /*00b4*/ 	.word	0x000000ff
        /*00b8*/ 	.word	0x00000098
        /*00bc*/ 	.short	0x0100
        /*00be*/ 	.byte	0x08
	.zero		1


	//   ....[4]....
        /*00c0*/ 	.word	0x00000290
        /*00c4*/ 	.word	0x000000ff
        /*00c8*/ 	.word	0x00000010
        /*00cc*/ 	.short	0x0100
        /*00ce*/ 	.byte	0x08
	.zero		1


	//   ....[5]....
        /*00d0*/ 	.word	0x000002a0
        /*00d4*/ 	.word	0x000000ff
        /*00d8*/ 	.word	0x000000a0
        /*00dc*/ 	.short	0x0100
        /*00de*/ 	.byte	0x08
	.zero		1


	//   ....[6]....
        /*00e0*/ 	.word	0x000002b0
        /*00e4*/ 	.word	0x000000ff
        /*00e8*/ 	.word	0x00000018
        /*00ec*/ 	.short	0x0100
        /*00ee*/ 	.byte	0x08
	.zero		1


	//   ....[7]....
        /*00f0*/ 	.word	0x000002c0
        /*00f4*/ 	.word	0x000000ff
        /*00f8*/ 	.word	0x000000a8
        /*00fc*/ 	.short	0x0100
        /*00fe*/ 	.byte	0x08
	.zero		1


	//   ....[8]....
        /*0100*/ 	.word	0x000002d0
        /*0104*/ 	.word	0x000000ff
        /*0108*/ 	.word	0x00000020
        /*010c*/ 	.short	0x0100
        /*010e*/ 	.byte	0x08
	.zero		1


	//   ....[9]....
        /*0110*/ 	.word	0x000002e0
        /*0114*/ 	.word	0x000000ff
        /*0118*/ 	.word	0x000000b0
        /*011c*/ 	.short	0x0100
        /*011e*/ 	.byte	0x08
	.zero		1


	//   ....[10]....
        /*0120*/ 	.word	0x000002f0
        /*0124*/ 	.word	0x000000ff
        /*0128*/ 	.word	0x00000028
        /*012c*/ 	.short	0x0100
        /*012e*/ 	.byte	0x08
	.zero		1


	//   ....[11]....
        /*0130*/ 	.word	0x00000300
        /*0134*/ 	.word	0x000000ff
        /*0138*/ 	.word	0x000000b8
        /*013c*/ 	.short	0x0100
        /*013e*/ 	.byte	0x08
	.zero		1


	//   ....[12]....
        /*0140*/ 	.word	0x00000310
        /*0144*/ 	.word	0x000000ff
        /*0148*/ 	.word	0x00000030
        /*014c*/ 	.short	0x0100
        /*014e*/ 	.byte	0x08
	.zero		1


	//   ....[13]....
        /*0150*/ 	.word	0x00000320
        /*0154*/ 	.word	0x000000ff
        /*0158*/ 	.word	0x000000c0
        /*015c*/ 	.short	0x0100
        /*015e*/ 	.byte	0x08
	.zero		1


	//   ....[14]....
        /*0160*/ 	.word	0x00000330
        /*0164*/ 	.word	0x000000ff
        /*0168*/ 	.word	0x00000038
        /*016c*/ 	.short	0x0100
        /*016e*/ 	.byte	0x08
	.zero		1


	//   ....[15]....
        /*0170*/ 	.word	0x00000340
        /*0174*/ 	.word	0x000000ff
        /*0178*/ 	.word	0x000000c8
        /*017c*/ 	.short	0x0100
        /*017e*/ 	.byte	0x08
	.zero		1


	//   ....[16]....
        /*0180*/ 	.word	0x00000350
        /*0184*/ 	.word	0x000000ff
        /*0188*/ 	.word	0x00000040
        /*018c*/ 	.short	0x0100
        /*018e*/ 	.byte	0x08
	.zero		1


	//   ....[17]....
        /*0190*/ 	.word	0x00000360
        /*0194*/ 	.word	0x000000ff
        /*0198*/ 	.word	0x000000d0
        /*019c*/ 	.short	0x0100
        /*019e*/ 	.byte	0x08
	.zero		1


	//   ....[18]....
        /*01a0*/ 	.word	0x00000370
        /*01a4*/ 	.word	0x000000ff
        /*01a8*/ 	.word	0x00000048
        /*01ac*/ 	.short	0x0100
        /*01ae*/ 	.byte	0x08
	.zero		1


	//   ....[19]....
        /*01b0*/ 	.word	0x00000380
        /*01b4*/ 	.word	0x000000ff
        /*01b8*/ 	.word	0x000000d8
        /*01bc*/ 	.short	0x0100
        /*01be*/ 	.byte	0x08
	.zero		1


	//   ....[20]....
        /*01c0*/ 	.word	0x00000390
        /*01c4*/ 	.word	0x000000ff
        /*01c8*/ 	.word	0x00000050
        /*01cc*/ 	.short	0x0100
        /*01ce*/ 	.byte	0x08
	.zero		1


	//   ....[21]....
        /*01d0*/ 	.word	0x000003a0
        /*01d4*/ 	.word	0x000000ff
        /*01d8*/ 	.word	0x000000e0
        /*01dc*/ 	.short	0x0100
        /*01de*/ 	.byte	0x08
	.zero		1


	//   ....[22]....
        /*01e0*/ 	.word	0x000003b0
        /*01e4*/ 	.word	0x000000ff
        /*01e8*/ 	.word	0x00000058
        /*01ec*/ 	.short	0x0100
        /*01ee*/ 	.byte	0x08
	.zero		1


	//   ....[23]....
        /*01f0*/ 	.word	0x000003c0
        /*01f4*/ 	.word	0x000000ff
        /*01f8*/ 	.word	0x000000e8
        /*01fc*/ 	.short	0x0100
        /*01fe*/ 	.byte	0x08
	.zero		1


	//   ....[24]....
        /*0200*/ 	.word	0x000003d0
        /*0204*/ 	.word	0x000000ff
        /*0208*/ 	.word	0x00000060
        /*020c*/ 	.short	0x0100
        /*020e*/ 	.byte	0x08
	.zero		1


	//   ....[25]....
        /*0210*/ 	.word	0x000003e0
        /*0214*/ 	.word	0x000000ff
        /*0218*/ 	.word	0x000000f0
        /*021c*/ 	.short	0x0100
        /*021e*/ 	.byte	0x08
	.zero		1


	//   ....[26]....
        /*0220*/ 	.word	0x000003f0
        /*0224*/ 	.word	0x000000ff
        /*0228*/ 	.word	0x00000068
        /*022c*/ 	.short	0x0100
        /*022e*/ 	.byte	0x08
	.zero		1


	//   ....[27]....
        /*0230*/ 	.word	0x00000400
        /*0234*/ 	.word	0x000000ff
        /*0238*/ 	.word	0x000000f8
        /*023c*/ 	.short	0x0100
        /*023e*/ 	.byte	0x08
	.zero		1


	//   ....[28]....
        /*0240*/ 	.word	0x00000410
        /*0244*/ 	.word	0x000000ff
        /*0248*/ 	.word	0x00000070
        /*024c*/ 	.short	0x0100
        /*024e*/ 	.byte	0x08
	.zero		1


	//   ....[29]....
        /*0250*/ 	.word	0x00000420
        /*0254*/ 	.word	0x000000ff
        /*0258*/ 	.word	0x00000100
        /*025c*/ 	.short	0x0100
        /*025e*/ 	.byte	0x08
	.zero		1


	//   ....[30]....
        /*0260*/ 	.word	0x00000430
        /*0264*/ 	.word	0x000000ff
        /*0268*/ 	.word	0x00000078
        /*026c*/ 	.short	0x0100
        /*026e*/ 	.byte	0x08
	.zero		1


	//   ....[31]....
        /*0270*/ 	.word	0x00000440
        /*0274*/ 	.word	0x000000ff
        /*0278*/ 	.word	0x00000108
        /*027c*/ 	.short	0x0100
        /*027e*/ 	.byte	0x08
	.zero		1


	//   ....[32]....
        /*0280*/ 	.word	0x00000450
        /*0284*/ 	.word	0x000000ff
        /*0288*/ 	.word	0x00000080
        /*028c*/ 	.short	0x0100
        /*028e*/ 	.byte	0x08
	.zero		1


	//   ....[33]....
        /*0290*/ 	.word	0x00000460
        /*0294*/ 	.word	0x000000ff
        /*0298*/ 	.word	0x00000110
        /*029c*/ 	.short	0x0100
        /*029e*/ 	.byte	0x08
	.zero		1


	//   ....[34]....
        /*02a0*/ 	.word	0x00000470
        /*02a4*/ 	.word	0x000000ff
        /*02a8*/ 	.word	0x00000088
        /*02ac*/ 	.short	0x0100
        /*02ae*/ 	.byte	0x08
	.zero		1


	//   ....[35]....
        /*02b0*/ 	.word	0x00000480
        /*02b4*/ 	.word	0x000000ff
        /*02b8*/ 	.word	0x00000118
        /*02bc*/ 	.short	0x0100
        /*02be*/ 	.byte	0x08
	.zero		1


	//   ....[36]....
        /*02c0*/ 	.word	0x00000720
        /*02c4*/ 	.word	0x000000ff
        /*02c8*/ 	.word	0x00000130
        /*02cc*/ 	.short	0x0100
        /*02ce*/ 	.byte	0x06
	.zero		1


	//   ....[37]....
        /*02d0*/ 	.word	0x00000780
        /*02d4*/ 	.word	0x000000ff
        /*02d8*/ 	.word	0x00000138
        /*02dc*/ 	.short	0x0100
        /*02de*/ 	.byte	0x06
	.zero		1


	//   ....[38]....
        /*02e0*/ 	.word	0x000013f0
        /*02e4*/ 	.word	0x00000003
        /*02e8*/ 	.word	0x00000000
        /*02ec*/ 	.short	0x010a
        /*02ee*/ 	.byte	0x3f
	.zero		1


	//   ....[39]....
        /*02f0*/ 	.word	0x00001430
        /*02f4*/ 	.word	0x00000003
        /*02f8*/ 	.word	0x00000000
        /*02fc*/ 	.short	0x010a
        /*02fe*/ 	.byte	0x3f
	.zero		1


	//   ....[40]....
        /*0300*/ 	.word	0x00001690
        /*0304*/ 	.word	0x00000005
        /*0308*/ 	.word	0x00000000
        /*030c*/ 	.short	0x010a
        /*030e*/ 	.byte	0x3f
	.zero		1


	//   ....[41]....
        /*0310*/ 	.word	0x000016d0
        /*0314*/ 	.word	0x00000005
        /*0318*/ 	.word	0x00000000
        /*031c*/ 	.short	0x010a
        /*031e*/ 	.byte	0x3f
	.zero		1


	//   ....[42]....
        /*0320*/ 	.word	0x000017c0
        /*0324*/ 	.word	0x00000004
        /*0328*/ 	.word	0x00000000
        /*032c*/ 	.short	0x0101
        /*032e*/ 	.byte	0x3f
	.zero		1


	//   ....[43]....
        /*0330*/ 	.word	0x000019a0
        /*0334*/ 	.word	0x00000000
        /*0338*/ 	.word	0x00000000
        /*033c*/ 	.short	0x0101
        /*033e*/ 	.byte	0x3f
	.zero		1


	//   ....[44]....
        /*0340*/ 	.word	0x00008f30
        /*0344*/ 	.word	0x0000000e
        /*0348*/ 	.word	0x00000090
        /*034c*/ 	.short	0x010a
        /*034e*/ 	.byte	0x3f
	.zero		1


	//   ....[45]....
        /*0350*/ 	.word	0x000092b0
        /*0354*/ 	.word	0x00000006
        /*0358*/ 	.word	0x00000138
        /*035c*/ 	.short	0x0101
        /*035e*/ 	.byte	0x3f
	.zero		1


	//   ....[46]....
        /*0360*/ 	.word	0x000099e0
        /*0364*/ 	.word	0x00000007
        /*0368*/ 	.word	0x00000000
        /*036c*/ 	.short	0x010a
        /*036e*/ 	.byte	0x3f
	.zero		1


	//   ....[47]....
        /*0370*/ 	.word	0x00009a60
        /*0374*/ 	.word	0x00000009
        /*0378*/ 	.word	0x00000000
        /*037c*/ 	.short	0x010a
        /*037e*/ 	.byte	0x3f
	.zero		1


	//   ....[48]....
        /*0380*/ 	.word	0x00009af0
        /*0384*/ 	.word	0x00000006
        /*0388*/ 	.word	0x00000000
        /*038c*/ 	.short	0x010a
        /*038e*/ 	.byte	0x3f
	.zero		1


	//   ....[49]....
        /*0390*/ 	.word	0x00009b80
        /*0394*/ 	.word	0x00000009
        /*0398*/ 	.word	0x00000000
        /*039c*/ 	.short	0x010a
        /*039e*/ 	.byte	0x3f
	.zero		1


	//   ....[50]....
        /*03a0*/ 	.word	0x00009c10
        /*03a4*/ 	.word	0x00000006
        /*03a8*/ 	.word	0x00000000
        /*03ac*/ 	.short	0x010a
        /*03ae*/ 	.byte	0x3f
	.zero		1


	//   ....[51]....
        /*03b0*/ 	.word	0x00009ca0
        /*03b4*/ 	.word	0x00000009
        /*03b8*/ 	.word	0x00000000
        /*03bc*/ 	.short	0x010a
        /*03be*/ 	.byte	0x3f
	.zero		1


	//   ....[52]....
        /*03c0*/ 	.word	0x00009d30
        /*03c4*/ 	.word	0x00000006
        /*03c8*/ 	.word	0x00000000
        /*03cc*/ 	.short	0x010a
        /*03ce*/ 	.byte	0x3f
	.zero		1


	//   ....[53]....
        /*03d0*/ 	.word	0x00009dc0
        /*03d4*/ 	.word	0x00000009
        /*03d8*/ 	.word	0x00000000
        /*03dc*/ 	.short	0x010a
        /*03de*/ 	.byte	0x3f
	.zero		1


	//   ....[54]....
        /*03e0*/ 	.word	0x00009e50
        /*03e4*/ 	.word	0x00000006
        /*03e8*/ 	.word	0x00000000
        /*03ec*/ 	.short	0x010a
        /*03ee*/ 	.byte	0x3f
	.zero		1


	//   ....[55]....
        /*03f0*/ 	.word	0x00009ee0
        /*03f4*/ 	.word	0x00000009
        /*03f8*/ 	.word	0x00000000
        /*03fc*/ 	.short	0x010a
        /*03fe*/ 	.byte	0x3f
	.zero		1


	//   ....[56]....
        /*0400*/ 	.word	0x00009f70
        /*0404*/ 	.word	0x00000006
        /*0408*/ 	.word	0x00000000
        /*040c*/ 	.short	0x010a
        /*040e*/ 	.byte	0x3f
	.zero		1


	//   ....[57]....
        /*0410*/ 	.word	0x0000a000
        /*0414*/ 	.word	0x00000009
        /*0418*/ 	.word	0x00000000
        /*041c*/ 	.short	0x010a
        /*041e*/ 	.byte	0x3f
	.zero		1


	//   ....[58]....
        /*0420*/ 	.word	0x0000a090
        /*0424*/ 	.word	0x00000006
        /*0428*/ 	.word	0x00000000
        /*042c*/ 	.short	0x010a
        /*042e*/ 	.byte	0x3f
	.zero		1


	//   ....[59]....
        /*0430*/ 	.word	0x0000a120
        /*0434*/ 	.word	0x00000009
        /*0438*/ 	.word	0x00000000
        /*043c*/ 	.short	0x010a
        /*043e*/ 	.byte	0x3f
	.zero		1


	//   ....[60]....
        /*0440*/ 	.word	0x0000a1b0
        /*0444*/ 	.word	0x00000006
        /*0448*/ 	.word	0x00000000
        /*044c*/ 	.short	0x010a
        /*044e*/ 	.byte	0x3f
	.zero		1


	//   ....[61]....
        /*0450*/ 	.word	0x0000a240
        /*0454*/ 	.word	0x00000009
        /*0458*/ 	.word	0x00000000
        /*045c*/ 	.short	0x010a
        /*045e*/ 	.byte	0x3f
	.zero		1


	//   ....[62]....
        /*0460*/ 	.word	0x0000a2d0
        /*0464*/ 	.word	0x00000006
        /*0468*/ 	.word	0x00000000
        /*046c*/ 	.short	0x010a
        /*046e*/ 	.byte	0x3f
	.zero		1


	//   ....[63]....
        /*0470*/ 	.word	0x0000a360
        /*0474*/ 	.word	0x00000003
        /*0478*/ 	.word	0x00000000
        /*047c*/ 	.short	0x010a
        /*047e*/ 	.byte	0x3f
	.zero		1


	//   ....[64]....
        /*0480*/ 	.word	0x0000a3c0
        /*0484*/ 	.word	0x00000003
        /*0488*/ 	.word	0x00000000
        /*048c*/ 	.short	0x010a
        /*048e*/ 	.byte	0x3f
	.zero		1


	//   ....[65]....
        /*0490*/ 	.word	0x0000a410
        /*0494*/ 	.word	0x00000005
        /*0498*/ 	.word	0x00000000
        /*049c*/ 	.short	0x010a
        /*049e*/ 	.byte	0x3f
	.zero		1


	//   ....[66]....
        /*04a0*/ 	.word	0x0000a4e0
        /*04a4*/ 	.word	0x0000000e
        /*04a8*/ 	.word	0x00000090
        /*04ac*/ 	.short	0x010a
        /*04ae*/ 	.byte	0x3f
	.zero		1


	//   ....[67]....
        /*04b0*/ 	.word	0x0000a5b0
        /*04b4*/ 	.word	0x00000007
        /*04b8*/ 	.word	0x00000000
        /*04bc*/ 	.short	0x010a
        /*04be*/ 	.byte	0x3f
	.zero		1


	//   ....[68]....
        /*04c0*/ 	.word	0x0000a600
        /*04c4*/ 	.word	0x00000009
        /*04c8*/ 	.word	0x00000000
        /*04cc*/ 	.short	0x010a
        /*04ce*/ 	.byte	0x3f
	.zero		1


	//   ....[69]....
        /*04d0*/ 	.word	0x0000a650
        /*04d4*/ 	.word	0x00000006
        /*04d8*/ 	.word	0x00000000
        /*04dc*/ 	.short	0x010a
        /*04de*/ 	.byte	0x3f
	.zero		1


	//   ....[70]....
        /*04e0*/ 	.word	0x0000a6a0
        /*04e4*/ 	.word	0x00000009
        /*04e8*/ 	.word	0x00000000
        /*04ec*/ 	.short	0x010a
        /*04ee*/ 	.byte	0x3f
	.zero		1


	//   ....[71]....
        /*04f0*/ 	.word	0x0000a6f0
        /*04f4*/ 	.word	0x00000006
        /*04f8*/ 	.word	0x00000000
        /*04fc*/ 	.short	0x010a
        /*04fe*/ 	.byte	0x3f
	.zero		1


	//   ....[72]....
        /*0500*/ 	.word	0x0000a740
        /*0504*/ 	.word	0x00000009
        /*0508*/ 	.word	0x00000000
        /*050c*/ 	.short	0x010a
        /*050e*/ 	.byte	0x3f
	.zero		1


	//   ....[73]....
        /*0510*/ 	.word	0x0000a790
        /*0514*/ 	.word	0x00000006
        /*0518*/ 	.word	0x00000000
        /*051c*/ 	.short	0x010a
        /*051e*/ 	.byte	0x3f
	.zero		1


	//   ....[74]....
        /*0520*/ 	.word	0x0000a7e0
        /*0524*/ 	.word	0x00000009
        /*0528*/ 	.word	0x00000000
        /*052c*/ 	.short	0x010a
        /*052e*/ 	.byte	0x3f
	.zero		1


	//   ....[75]....
        /*0530*/ 	.word	0x0000a830
        /*0534*/ 	.word	0x00000006
        /*0538*/ 	.word	0x00000000
        /*053c*/ 	.short	0x010a
        /*053e*/ 	.byte	0x3f
	.zero		1


	//   ....[76]....
        /*0540*/ 	.word	0x0000a880
        /*0544*/ 	.word	0x00000009
        /*0548*/ 	.word	0x00000000
        /*054c*/ 	.short	0x010a
        /*054e*/ 	.byte	0x3f
	.zero		1


	//   ....[77]....
        /*0550*/ 	.word	0x0000a8d0
        /*0554*/ 	.word	0x00000006
        /*0558*/ 	.word	0x00000000
        /*055c*/ 	.short	0x010a
        /*055e*/ 	.byte	0x3f
	.zero		1


	//   ....[78]....
        /*0560*/ 	.word	0x0000a920
        /*0564*/ 	.word	0x00000009
        /*0568*/ 	.word	0x00000000
        /*056c*/ 	.short	0x010a
        /*056e*/ 	.byte	0x3f
	.zero		1


	//   ....[79]....
        /*0570*/ 	.word	0x0000a970
        /*0574*/ 	.word	0x00000006
        /*0578*/ 	.word	0x00000000
        /*057c*/ 	.short	0x010a
        /*057e*/ 	.byte	0x3f
	.zero		1


	//   ....[80]....
        /*0580*/ 	.word	0x0000a9c0
        /*0584*/ 	.word	0x00000009
        /*0588*/ 	.word	0x00000000
        /*058c*/ 	.short	0x010a
        /*058e*/ 	.byte	0x3f
	.zero		1


	//   ....[81]....
        /*0590*/ 	.word	0x0000aa10
        /*0594*/ 	.word	0x00000006
        /*0598*/ 	.word	0x00000000
        /*059c*/ 	.short	0x010a
        /*059e*/ 	.byte	0x3f
	.zero		1


	//   ....[82]....
        /*05a0*/ 	.word	0x0000aa60
        /*05a4*/ 	.word	0x00000009
        /*05a8*/ 	.word	0x00000000
        /*05ac*/ 	.short	0x010a
        /*05ae*/ 	.byte	0x3f
	.zero		1


	//   ....[83]....
        /*05b0*/ 	.word	0x0000aab0
        /*05b4*/ 	.word	0x00000006
        /*05b8*/ 	.word	0x00000000
        /*05bc*/ 	.short	0x010a
        /*05be*/ 	.byte	0x3f
	.zero		1


	//----- nvinfo : EIATTR_NUM_MBARRIERS
	.align		4
.L_35:
        /*05c0*/ 	.byte	0x03, 0x38
        /*05c2*/ 	.short	0x0026


	//----- nvinfo : EIATTR_EXIT_INSTR_OFFSETS
	.align		4
        /*05c4*/ 	.byte	0x04, 0x1c
        /*05c6*/ 	.short	(.L_37 - .L_36)


	//   ....[0]....
.L_36:
        /*05c8*/ 	.word	0x000007d0


	//   ....[1]....
        /*05cc*/ 	.word	0x000010a0


	//   ....[2]....
        /*05d0*/ 	.word	0x000085a0


	//   ....[3]....
        /*05d4*/ 	.word	0x00008bd0


	//   ....[4]....
        /*05d8*/ 	.word	0x0000a3b0


	//----- nvinfo : EIATTR_MAX_THREADS
	.align		4
.L_37:
        /*05dc*/ 	.byte	0x04, 0x05
        /*05de*/ 	.short	(.L_39 - .L_38)
.L_38:
        /*05e0*/ 	.word	0x00000180
        /*05e4*/ 	.word	0x00000001
        /*05e8*/ 	.word	0x00000001


	//----- nvinfo : EIATTR_CRS_STACK_SIZE
	.align		4
.L_39:
        /*05ec*/ 	.byte	0x04, 0x1e
        /*05ee*/ 	.short	(.L_41 - .L_40)
.L_40:
        /*05f0*/ 	.word	0x00000000


	//----- nvinfo : EIATTR_CBANK_PARAM_SIZE
	.align		4
.L_41:
        /*05f4*/ 	.byte	0x03, 0x19
        /*05f6*/ 	.short	0x0470


	//----- nvinfo : EIATTR_PARAM_CBANK
	.align		4
        /*05f8*/ 	.byte	0x04, 0x0a
        /*05fa*/ 	.short	(.L_43 - .L_42)
	.align		4
.L_42:
        /*05fc*/ 	.word	index@(.nv.constant0._ZN7cutlass13device_kernelINS_4gemm6kernel13GemmUniversalIN4cute5tupleIJiiiiEEENS1_10collective13CollectiveMmaINS1_34MainloopSm90TmaGmmaWarpSpecializedILi18ENS5_IJNS4_1CILi1EEESB_SB_EEENS1_35KernelTmaWarpSpecializedCooperativeEEENS5_IJNSA_ILi128EEENSA_ILi256EEENSA_ILi32EEEEEEaNS5_IJlSB_lEEEaSJ_NS4_8TiledMMAINS4_8MMA_AtomIJNS4_4SM904GMMA27MMA_64x256x32_S32S8S8_SS_TNEEEENS4_6LayoutINS5_IJNSA_ILi2EEESB_SB_EEENS5_IJSB_NSA_ILi0EEEST_EEEEENS5_IJNS4_10UnderscoreESW_SW_EEEEENS4_13SM90_TMA_LOADENS4_14ComposedLayoutINS4_7SwizzleILi1ELi4ELi3EEENS4_18smem_ptr_flag_bitsILi8EEENSQ_INS5_IJNSA_ILi8EEESH_EEENS5_IJSH_SB_EEEEEEEvNS4_8identityESZ_S19_vS1A_EENS_8epilogue10collective6detail29Sm90TmaWarpSpecializedAdapterINS1D_15DefaultEpilogueIaSJ_SJ_NS1C_6thread17LinearCombinationIaLi1EiiLNS1H_9ScaleType4KindE0ELNS_15FloatRoundStyleE2EaEENS1_15EpilogueDefaultEEEEEvvEEEEvNT_6ParamsE)
        /*0600*/ 	.short	0x0210
        /*0602*/ 	.short	0x0470


	//----- nvinfo : EIATTR_SW_WAR
	.align		4
.L_43:
        /*0604*/ 	.byte	0x04, 0x36
        /*0606*/ 	.short	(.L_45 - .L_44)
.L_44:
        /*0608*/ 	.word	0x00000008
.L_45:


//--------------------- .nv.callgraph             --------------------------
	.section	.nv.callgraph,"",@"SHT_CUDA_CALLGRAPH"
	.align	4
	.sectionentsize	8
	.align		4
        /*0000*/ 	.word	0x00000000
	.align		4
        /*0004*/ 	.word	0xffffffff
	.align		4
        /*0008*/ 	.word	index@(_ZN7cutlass13device_kernelINS_4gemm6kernel13GemmUniversalIN4cute5tupleIJiiiiEEENS1_10collective13CollectiveMmaINS1_34MainloopSm90TmaGmmaWarpSpecializedILi18ENS5_IJNS4_1CILi1EEESB_SB_EEENS1_35KernelTmaWarpSpecializedCooperativeEEENS5_IJNSA_ILi128EEENSA_ILi256EEENSA_ILi32EEEEEEaNS5_IJlSB_lEEEaSJ_NS4_8TiledMMAINS4_8MMA_AtomIJNS4_4SM904GMMA27MMA_64x256x32_S32S8S8_SS_TNEEEENS4_6LayoutINS5_IJNSA_ILi2EEESB_SB_EEENS5_IJSB_NSA_ILi0EEEST_EEEEENS5_IJNS4_10UnderscoreESW_SW_EEEEENS4_13SM90_TMA_LOADENS4_14ComposedLayoutINS4_7SwizzleILi1ELi4ELi3EEENS4_18smem_ptr_flag_bitsILi8EEENSQ_INS5_IJNSA_ILi8EEESH_EEENS5_IJSH_SB_EEEEEEEvNS4_8identityESZ_S19_vS1A_EENS_8epilogue10collective6detail29Sm90TmaWarpSpecializedAdapterINS1D_15DefaultEpilogueIaSJ_SJ_NS1C_6thread17LinearCombinationIaLi1EiiLNS1H_9ScaleType4KindE0ELNS_15FloatRoundStyleE2EaEENS1_15EpilogueDefaultEEEEEvvEEEEvNT_6ParamsE)
	.align		4
        /*000c*/ 	.word	index@(__assertfail)
	.align		4
        /*0010*/ 	.word	0x00000000
	.align		4
        /*0014*/ 	.word	0xfffffffe
	.align		4
        /*0018*/ 	.word	0x00000000
	.align		4
        /*001c*/ 	.word	0xfffffffd
	.align		4
        /*0020*/ 	.word	0x00000000
	.align		4
        /*0024*/ 	.word	0xfffffffc


//--------------------- .nv.constant4             --------------------------
	.section	.nv.constant4,"a",@progbits
	.align	8
	.align		8
.nv.constant4:
        /*0000*/ 	.dword	__assertfail
	.align		8
        /*0008*/ 	.dword	__unnamed_1
	.align		8
        /*0010*/ 	.dword	_ZN39_INTERNAL_1ac1270e_4_k_cu_fe71e01c_50044cuda3std3__45__cpo5beginE
	.align		8
        /*0018*/ 	.dword	_ZN39_INTERNAL_1ac1270e_4_k_cu_fe71e01c_50044cuda3std3__45__cpo3endE
	.align		8
        /*0020*/ 	.dword	_ZN39_INTERNAL_1ac1270e_4_k_cu_fe71e01c_50044cuda3std3__45__cpo6cbeginE
	.align		8
        /*0028*/ 	.dword	_ZN39_INTERNAL_1ac1270e_4_k_cu_fe71e01c_50044cuda3std3__45__cpo4cendE
	.align		8
        /*0030*/ 	.dword	_ZN39_INTERNAL_1ac1270e_4_k_cu_fe71e01c_50044cuda3std3__441_GLOBAL__N__1ac1270e_4_k_cu_fe71e01c_50046ignoreE
	.align		8
        /*0038*/ 	.dword	_ZN39_INTERNAL_1ac1270e_4_k_cu_fe71e01c_50044cuda3std3__419piecewise_constructE
	.align		8
        /*0040*/ 	.dword	_ZN39_INTERNAL_1ac1270e_4_k_cu_fe71e01c_50044cuda3std3__48in_placeE
	.align		8
        /*0048*/ 	.dword	_ZN39_INTERNAL_1ac1270e_4_k_cu_fe71e01c_50044cuda3std6ranges3__45__cpo4swapE
	.align		8
        /*0050*/ 	.dword	_ZN39_INTERNAL_1ac1270e_4_k_cu_fe71e01c_50044cuda3std6ranges3__45__cpo9iter_moveE
	.align		8
        /*0058*/ 	.dword	_ZN39_INTERNAL_1ac1270e_4_k_cu_fe71e01c_50044cute7productE
	.align		8
        /*0060*/ 	.dword	_ZN39_INTERNAL_1ac1270e_4_k_cu_fe71e01c_50044cute1_E
	.align		8
        /*0068*/ 	.dword	$str$22
	.align		8
        /*0070*/ 	.dword	$str$23


//--------------------- .text._ZN7cutlass13device_kernelINS_4gemm6kernel13GemmUniversalIN4cute5tupleIJiiiiEEENS1_10collective13CollectiveMmaINS1_34MainloopSm90TmaGmmaWarpSpecializedILi18ENS5_IJNS4_1CILi1EEESB_SB_EEENS1_35KernelTmaWarpSpecializedCooperativeEEENS5_IJNSA_ILi128EEENSA_ILi256EEENSA_ILi32EEEEEEaNS5_IJlSB_lEEEaSJ_NS4_8TiledMMAINS4_8MMA_AtomIJNS4_4SM904GMMA27MMA_64x256x32_S32S8S8_SS_TNEEEENS4_6LayoutINS5_IJNSA_ILi2EEESB_SB_EEENS5_IJSB_NSA_ILi0EEEST_EEEEENS5_IJNS4_10UnderscoreESW_SW_EEEEENS4_13SM90_TMA_LOADENS4_14ComposedLayoutINS4_7SwizzleILi1ELi4ELi3EEENS4_18smem_ptr_flag_bitsILi8EEENSQ_INS5_IJNSA_ILi8EEESH_EEENS5_IJSH_SB_EEEEEEEvNS4_8identityESZ_S19_vS1A_EENS_8epilogue10collective6detail29Sm90TmaWarpSpecializedAdapterINS1D_15DefaultEpilogueIaSJ_SJ_NS1C_6thread17LinearCombinationIaLi1EiiLNS1H_9ScaleType4KindE0ELNS_15FloatRoundStyleE2EaEENS1_15EpilogueDefaultEEEEEvvEEEEvNT_6ParamsE --------------------------
	.section	.text._ZN7cutlass13device_kernelINS_4gemm6kernel13GemmUniversalIN4cute5tupleIJiiiiEEENS1_10collective13CollectiveMmaINS1_34MainloopSm90TmaGmmaWarpSpecializedILi18ENS5_IJNS4_1CILi1EEESB_SB_EEENS1_35KernelTmaWarpSpecializedCooperativeEEENS5_IJNSA_ILi128EEENSA_ILi256EEENSA_ILi32EEEEEEaNS5_IJlSB_lEEEaSJ_NS4_8TiledMMAINS4_8MMA_AtomIJNS4_4SM904GMMA27MMA_64x256x32_S32S8S8_SS_TNEEEENS4_6LayoutINS5_IJNSA_ILi2EEESB_SB_EEENS5_IJSB_NSA_ILi0EEEST_EEEEENS5_IJNS4_10UnderscoreESW_SW_EEEEENS4_13SM90_TMA_LOADENS4_14ComposedLayoutINS4_7SwizzleILi1ELi4ELi3EEENS4_18smem_ptr_flag_bitsILi8EEENSQ_INS5_IJNSA_ILi8EEESH_EEENS5_IJSH_SB_EEEEEEEvNS4_8identityESZ_S19_vS1A_EENS_8epilogue10collective6detail29Sm90TmaWarpSpecializedAdapterINS1D_15DefaultEpilogueIaSJ_SJ_NS1C_6thread17LinearCombinationIaLi1EiiLNS1H_9ScaleType4KindE0ELNS_15FloatRoundStyleE2EaEENS1_15EpilogueDefaultEEEEEvvEEEEvNT_6ParamsE,"ax",@progbits
	.align	128
.text._ZN7cutlass13device_kernelINS_4gemm6kernel13GemmUniversalIN4cute5tupleIJiiiiEEENS1_10collective13CollectiveMmaINS1_34MainloopSm90TmaGmmaWarpSpecializedILi18ENS5_IJNS4_1CILi1EEESB_SB_EEENS1_35KernelTmaWarpSpecializedCooperativeEEENS5_IJNSA_ILi128EEENSA_ILi256EEENSA_ILi32EEEEEEaNS5_IJlSB_lEEEaSJ_NS4_8TiledMMAINS4_8MMA_AtomIJNS4_4SM904GMMA27MMA_64x256x32_S32S8S8_SS_TNEEEENS4_6LayoutINS5_IJNSA_ILi2EEESB_SB_EEENS5_IJSB_NSA_ILi0EEEST_EEEEENS5_IJNS4_10UnderscoreESW_SW_EEEEENS4_13SM90_TMA_LOADENS4_14ComposedLayoutINS4_7SwizzleILi1ELi4ELi3EEENS4_18smem_ptr_flag_bitsILi8EEENSQ_INS5_IJNSA_ILi8EEESH_EEENS5_IJSH_SB_EEEEEEEvNS4_8identityESZ_S19_vS1A_EENS_8epilogue10collective6detail29Sm90TmaWarpSpecializedAdapterINS1D_15DefaultEpilogueIaSJ_SJ_NS1C_6thread17LinearCombinationIaLi1EiiLNS1H_9ScaleType4KindE0ELNS_15FloatRoundStyleE2EaEENS1_15EpilogueDefaultEEEEEvvEEEEvNT_6ParamsE:
        .type           _ZN7cutlass13device_kernelINS_4gemm6kernel13GemmUniversalIN4cute5tupleIJiiiiEEENS1_10collective13CollectiveMmaINS1_34MainloopSm90TmaGmmaWarpSpecializedILi18ENS5_IJNS4_1CILi1EEESB_SB_EEENS1_35KernelTmaWarpSpecializedCooperativeEEENS5_IJNSA_ILi128EEENSA_ILi256EEENSA_ILi32EEEEEEaNS5_IJlSB_lEEEaSJ_NS4_8TiledMMAINS4_8MMA_AtomIJNS4_4SM904GMMA27MMA_64x256x32_S32S8S8_SS_TNEEEENS4_6LayoutINS5_IJNSA_ILi2EEESB_SB_EEENS5_IJSB_NSA_ILi0EEEST_EEEEENS5_IJNS4_10UnderscoreESW_SW_EEEEENS4_13SM90_TMA_LOADENS4_14ComposedLayoutINS4_7SwizzleILi1ELi4ELi3EEENS4_18smem_ptr_flag_bitsILi8EEENSQ_INS5_IJNSA_ILi8EEESH_EEENS5_IJSH_SB_EEEEEEEvNS4_8identityESZ_S19_vS1A_EENS_8epilogue10collective6detail29Sm90TmaWarpSpecializedAdapterINS1D_15DefaultEpilogueIaSJ_SJ_NS1C_6thread17LinearCombinationIaLi1EiiLNS1H_9ScaleType4KindE0ELNS_15FloatRoundStyleE2EaEENS1_15EpilogueDefaultEEEEEvvEEEEvNT_6ParamsE,@function
        .size           _ZN7cutlass13device_kernelINS_4gemm6kernel13GemmUniversalIN4cute5tupleIJiiiiEEENS1_10collective13CollectiveMmaINS1_34MainloopSm90TmaGmmaWarpSpecializedILi18ENS5_IJNS4_1CILi1EEESB_SB_EEENS1_35KernelTmaWarpSpecializedCooperativeEEENS5_IJNSA_ILi128EEENSA_ILi256EEENSA_ILi32EEEEEEaNS5_IJlSB_lEEEaSJ_NS4_8TiledMMAINS4_8MMA_AtomIJNS4_4SM904GMMA27MMA_64x256x32_S32S8S8_SS_TNEEEENS4_6LayoutINS5_IJNSA_ILi2EEESB_SB_EEENS5_IJSB_NSA_ILi0EEEST_EEEEENS5_IJNS4_10UnderscoreESW_SW_EEEEENS4_13SM90_TMA_LOADENS4_14ComposedLayoutINS4_7SwizzleILi1ELi4ELi3EEENS4_18smem_ptr_flag_bitsILi8EEENSQ_INS5_IJNSA_ILi8EEESH_EEENS5_IJSH_SB_EEEEEEEvNS4_8identityESZ_S19_vS1A_EENS_8epilogue10collective6detail29Sm90TmaWarpSpecializedAdapterINS1D_15DefaultEpilogueIaSJ_SJ_NS1C_6thread17LinearCombinationIaLi1EiiLNS1H_9ScaleType4KindE0ELNS_15FloatRoundStyleE2EaEENS1_15EpilogueDefaultEEEEEvvEEEEvNT_6ParamsE,(.L_x_355 - _ZN7cutlass13device_kernelINS_4gemm6kernel13GemmUniversalIN4cute5tupleIJiiiiEEENS1_10collective13CollectiveMmaINS1_34MainloopSm90TmaGmmaWarpSpecializedILi18ENS5_IJNS4_1CILi1EEESB_SB_EEENS1_35KernelTmaWarpSpecializedCooperativeEEENS5_IJNSA_ILi128EEENSA_ILi256EEENSA_ILi32EEEEEEaNS5_IJlSB_lEEEaSJ_NS4_8TiledMMAINS4_8MMA_AtomIJNS4_4SM904GMMA27MMA_64x256x32_S32S8S8_SS_TNEEEENS4_6LayoutINS5_IJNSA_ILi2EEESB_SB_EEENS5_IJSB_NSA_ILi0EEEST_EEEEENS5_IJNS4_10UnderscoreESW_SW_EEEEENS4_13SM90_TMA_LOADENS4_14ComposedLayoutINS4_7SwizzleILi1ELi4ELi3EEENS4_18smem_ptr_flag_bitsILi8EEENSQ_INS5_IJNSA_ILi8EEESH_EEENS5_IJSH_SB_EEEEEEEvNS4_8identityESZ_S19_vS1A_EENS_8epilogue10collective6detail29Sm90TmaWarpSpecializedAdapterINS1D_15DefaultEpilogueIaSJ_SJ_NS1C_6thread17LinearCombinationIaLi1EiiLNS1H_9ScaleType4KindE0ELNS_15FloatRoundStyleE2EaEENS1_15EpilogueDefaultEEEEEvvEEEEvNT_6ParamsE)
        .other          _ZN7cutlass13device_kernelINS_4gemm6kernel13GemmUniversalIN4cute5tupleIJiiiiEEENS1_10collective13CollectiveMmaINS1_34MainloopSm90TmaGmmaWarpSpecializedILi18ENS5_IJNS4_1CILi1EEESB_SB_EEENS1_35KernelTmaWarpSpecializedCooperativeEEENS5_IJNSA_ILi128EEENSA_ILi256EEENSA_ILi32EEEEEEaNS5_IJlSB_lEEEaSJ_NS4_8TiledMMAINS4_8MMA_AtomIJNS4_4SM904GMMA27MMA_64x256x32_S32S8S8_SS_TNEEEENS4_6LayoutINS5_IJNSA_ILi2EEESB_SB_EEENS5_IJSB_NSA_ILi0EEEST_EEEEENS5_IJNS4_10UnderscoreESW_SW_EEEEENS4_13SM90_TMA_LOADENS4_14ComposedLayoutINS4_7SwizzleILi1ELi4ELi3EEENS4_18smem_ptr_flag_bitsILi8EEENSQ_INS5_IJNSA_ILi8EEESH_EEENS5_IJSH_SB_EEEEEEEvNS4_8identityESZ_S19_vS1A_EENS_8epilogue10collective6detail29Sm90TmaWarpSpecializedAdapterINS1D_15DefaultEpilogueIaSJ_SJ_NS1C_6thread17LinearCombinationIaLi1EiiLNS1H_9ScaleType4KindE0ELNS_15FloatRoundStyleE2EaEENS1_15EpilogueDefaultEEEEEvvEEEEvNT_6ParamsE,@"STO_CUDA_ENTRY STV_DEFAULT"
_ZN7cutlass13device_kernelINS_4gemm6kernel13GemmUniversalIN4cute5tupleIJiiiiEEENS1_10collective13CollectiveMmaINS1_34MainloopSm90TmaGmmaWarpSpecializedILi18ENS5_IJNS4_1CILi1EEESB_SB_EEENS1_35KernelTmaWarpSpecializedCooperativeEEENS5_IJNSA_ILi128EEENSA_ILi256EEENSA_ILi32EEEEEEaNS5_IJlSB_lEEEaSJ_NS4_8TiledMMAINS4_8MMA_AtomIJNS4_4SM904GMMA27MMA_64x256x32_S32S8S8_SS_TNEEEENS4_6LayoutINS5_IJNSA_ILi2EEESB_SB_EEENS5_IJSB_NSA_ILi0EEEST_EEEEENS5_IJNS4_10UnderscoreESW_SW_EEEEENS4_13SM90_TMA_LOADENS4_14ComposedLayoutINS4_7SwizzleILi1ELi4ELi3EEENS4_18smem_ptr_flag_bitsILi8EEENSQ_INS5_IJNSA_ILi8EEESH_EEENS5_IJSH_SB_EEEEEEEvNS4_8identityESZ_S19_vS1A_EENS_8epilogue10collective6detail29Sm90TmaWarpSpecializedAdapterINS1D_15DefaultEpilogueIaSJ_SJ_NS1C_6thread17LinearCombinationIaLi1EiiLNS1H_9ScaleType4KindE0ELNS_15FloatRoundStyleE2EaEENS1_15EpilogueDefaultEEEEEvvEEEEvNT_6ParamsE:
[----:B------:R-:W0:Y:S01]  /*0000*/  LDC R1, c[0x0][0x28] ;  /* 0x00000a00ff017b82 */ /* 0x000e220000000800 */
[----:B------:R-:W1:Y:S01]  /*0010*/  S2R R18, SR_TID.X ;  /* 0x0000000000127919 */ /* 0x000e620000002100 */
[----:B------:R-:W-:Y:S01]  /*0020*/  ELECT P0, URZ, PT ;  /* 0x00000000003f782f */ /* 0x000fe20003800000 */
[----:B------:R-:W-:Y:S01]  /*0030*/  BSSY B0, `(.L_x_0) ;  /* 0x000000f000007945 */ /* 0x000fe20003800000 */
[--C-:B-1----:R-:W-:Y:S02]  /*0040*/  SHF.R.U32.HI R0, RZ, 0x5, R18.reuse ;  /* 0x00000005ff007819 */ /* 0x102fe40000011612 */
[----:B------:R-:W-:-:S03]  /*0050*/  SHF.R.U32.HI R2, RZ, 0x7, R18 ;  /* 0x00000007ff027819 */ /* 0x000fc60000011612 */
[----:B------:R-:W1:Y:S04]  /*0060*/  SHFL.IDX PT, R5, R0, RZ, 0x1f ;  /* 0x00001fff00057589 */ /* 0x000e6800000e0000 */
[----:B------:R2:W3:Y:S01]  /*0070*/  SHFL.IDX PT, R8, R2, RZ, 0x1f ;  /* 0x00001fff02087589 */ /* 0x0004e200000e0000 */
[----:B-1----:R-:W-:-:S13]  /*0080*/  ISETP.NE.OR P0, PT, R5, RZ, !P0 ;  /* 0x000000ff0500720c */ /* 0x002fda0004705670 */
[----:B0-23--:R-:W-:Y:S05]  /*0090*/  @P0 BRA `(.L_x_1) ;  /* 0x0000000000200947 */ /* 0x00dfea0003800000 */
[----:B------:R-:W-:Y:S02]  /*00a0*/  ULDC.64 UR4, c[0x0][0x198] ;  /* 0x0000660000047ab9 */ /* 0x000fe40000000a00 */
[----:B------:R-:W-:Y:S02]  /*00b0*/  UIADD3 UR6, UP0, UR4, 0xf0, URZ ;  /* 0x000000f004067890 */ /* 0x000fe4000ff1e03f */
[----:B------:R-:W-:Y:S02]  /*00c0*/  UIADD3 UR4, UP1, UR4, 0x1f0, URZ ;  /* 0x000001f004047890 */ /* 0x000fe4000ff3e03f */
[----:B------:R-:W-:Y:S02]  /*00d0*/  UIADD3.X UR7, URZ, UR5, URZ, UP0, !UPT ;  /* 0x000000053f077290 */ /* 0x000fe400087fe43f */
[----:B------:R-:W-:-:S07]  /*00e0*/  UIADD3.X UR5, URZ, UR5, URZ, UP1, !UPT ;  /* 0x000000053f057290 */ /* 0x000fce0008ffe43f */
[----:B------:R0:W-:Y:S02]  /*00f0*/  UTMACCTL.PF [UR6] ;  /* 0x00000000060079b9 */ /* 0x0001e40008040000 */
[----:B------:R0:W-:Y:S02]  /*0100*/  UTMACCTL.PF [UR4] ;  /* 0x00000000040079b9 */ /* 0x0001e40008040000 */
[----:B0-----:R-:W-:Y:S01]  /*0110*/  NOP ;  /* 0x0000000000007918 */ /* 0x001fe20000000000 */
.L_x_1:
[----:B------:R-:W-:Y:S05]  /*0120*/  BSYNC B0 ;  /* 0x0000000000007941 */ /* 0x000fea0003800000 */
.L_x_0:
[----:B------:R-:W0:Y:S02]  /*0130*/  SHFL.IDX PT, R2, R0, RZ, 0x1f ;  /* 0x00001fff00027589 */ /* 0x000e2400000e0000 */
[----:B0-----:R-:W-:-:S13]  /*0140*/  ISETP.NE.AND P0, PT, R2, RZ, PT ;  /* 0x000000ff0200720c */ /* 0x001fda0003f05270 */
[----:B------:R-:W-:Y:S05]  /*0150*/  @P0 BRA `(.L_x_2) ;  /* 0x0000000000d40947 */ /* 0x000fea0003800000 */
[----:B------:R-:W-:Y:S01]  /*0160*/  ELECT P0, URZ, PT ;  /* 0x00000000003f782f */ /* 0x000fe20003800000 */
[----:B------:R-:W-:-:S12]  /*0170*/  BSSY B0, `(.L_x_2) ;  /* 0x0000033000007945 */ /* 0x000fd80003800000 */
[----:B------:R-:W-:Y:S05]  /*0180*/  @!P0 BRA `(.L_x_3) ;  /* 0x0000000000c48947 */ /* 0x000fea0003800000 */
[----:B------:R-:W0:Y:S01]  /*0190*/  S2UR UR8, SR_CgaCtaId ;  /* 0x00000000000879c3 */ /* 0x000e220000008800 */
[----:B------:R-:W-:Y:S01]  /*01a0*/  UMOV UR4, 0x400 ;  /* 0x0000040000047882 */ /* 0x000fe20000000000 */
[----:B------:R-:W-:Y:S01]  /*01b0*/  UMOV UR5, 0x1 ;  /* 0x0000000100057882 */ /* 0x000fe20000000000 */
[----:B------:R-:W-:Y:S02]  /*01c0*/  UMOV UR6, 0x100 ;  /* 0x0000010000067882 */ /* 0x000fe40000000000 */
[----:B------:R-:W-:-:S04]  /*01d0*/  UIADD3 UR6, -UR6, 0x100000, URZ ;  /* 0x0010000006067890 */ /* 0x000fc8000fffe13f */
[----:B------:R-:W-:Y:S02]  /*01e0*/  USHF.L.U32 UR7, UR6, 0xb, URZ ;  /* 0x0000000b06077899 */ /* 0x000fe4000800063f */
[----:B------:R-:W-:Y:S02]  /*01f0*/  USHF.L.U32 UR6, UR6, 0x1, URZ ;  /* 0x0000000106067899 */ /* 0x000fe4000800063f */
[----:B0-----:R-:W-:Y:S02]  /*0200*/  ULEA UR8, UR8, UR4, 0x18 ;  /* 0x0000000408087291 */ /* 0x001fe4000f8ec03f */
[----:B------:R-:W-:-:S04]  /*0210*/  UIADD3 UR4, -UR5, 0x100000, URZ ;  /* 0x0010000005047890 */ /* 0x000fc8000fffe13f */
[----:B------:R-:W-:Y:S02]  /*0220*/  USHF.L.U32 UR5, UR4, 0xb, URZ ;  /* 0x0000000b04057899 */ /* 0x000fe4000800063f */
[----:B------:R-:W-:Y:S01]  /*0230*/  USHF.L.U32 UR4, UR4, 0x1, URZ ;  /* 0x0000000104047899 */ /* 0x000fe2000800063f */
[----:B------:R-:W0:Y:S11]  /*0240*/  FENCE.VIEW.ASYNC.S ;  /* 0x00000000000073c6 */ /* 0x000e360000000000 */
[----:B0-----:R0:W1:Y:S01]  /*0250*/  SYNCS.EXCH.64 URZ, [UR8], UR4 ;  /* 0x00000004083f75b2 */ /* 0x0010620008000100 */
[----:B------:R0:W2:Y:S01]  /*0260*/  SYNCS.EXCH.64 URZ, [UR8+0x90], UR6 ;  /* 0x00009006083f75b2 */ /* 0x0000a20008000100 */
[----:B------:R0:W3:Y:S01]  /*0270*/  SYNCS.EXCH.64 URZ, [UR8+0x8], UR4 ;  /* 0x00000804083f75b2 */ /* 0x0000e20008000100 */
[----:B------:R0:W4:Y:S01]  /*0280*/  SYNCS.EXCH.64 URZ, [UR8+0x98], UR6 ;  /* 0x00009806083f75b2 */ /* 0x0001220008000100 */
[----:B------:R0:W0:Y:S01]  /*0290*/  SYNCS.EXCH.64 URZ, [UR8+0x10], UR4 ;  /* 0x00001004083f75b2 */ /* 0x0000220008000100 */
        /* <DEDUP_REMOVED lines=31> */
[----:B-1234-:R-:W-:Y:S01]  /*0490*/  NOP ;  /* 0x0000000000007918 */ /* 0x01efe20000000000 */
.L_x_3:
[----:B0-----:R-:W-:Y:S05]  /*04a0*/  BSYNC B0 ;  /* 0x0000000000007941 */ /* 0x001fea0003800000 */
.L_x_2:
[----:B------:R-:W0:Y:S01]  /*04b0*/  SHFL.IDX PT, R0, R0, RZ, 0x1f ;  /* 0x00001fff00007589 */ /* 0x000e2200000e0000 */
[----:B------:R-:W-:Y:S01]  /*04c0*/  ELECT P0, URZ, PT ;  /* 0x00000000003f782f */ /* 0x000fe20003800000 */
[----:B------:R-:W1:Y:S01]  /*04d0*/  LDC R2, c[0x0][0x65c] ;  /* 0x00019700ff027b82 */ /* 0x000e620000000800 */
[----:B------:R-:W-:Y:S01]  /*04e0*/  SHF.R.S32.HI R6, RZ, 0x1f, R5 ;  /* 0x0000001fff067819 */ /* 0x000fe20000011405 */
[----:B------:R-:W2:Y:S01]  /*04f0*/  S2R R3, SR_CTAID.Y ;  /* 0x0000000000037919 */ /* 0x000ea20000002600 */
[----:B------:R-:W-:Y:S01]  /*0500*/  UMOV UR4, 0x20 ;  /* 0x0000002000047882 */ /* 0x000fe20000000000 */
[----:B------:R-:W-:Y:S01]  /*0510*/  ISETP.NE.AND P2, PT, R8, RZ, PT ;  /* 0x000000ff0800720c */ /* 0x000fe20003f45270 */
[----:B------:R-:W-:Y:S01]  /*0520*/  NOP ;  /* 0x0000000000007918 */ /* 0x000fe20000000000 */
[----:B------:R-:W3:Y:S01]  /*0530*/  S2R R4, SR_CTAID.X ;  /* 0x0000000000047919 */ /* 0x000ee20000002500 */
[----:B------:R-:W-:Y:S01]  /*0540*/  LEA.HI R6, R6, R5, RZ, 0x2 ;  /* 0x0000000506067211 */ /* 0x000fe200078f10ff */
[----:B------:R-:W-:Y:S01]  /*0550*/  NOP ;  /* 0x0000000000007918 */ /* 0x000fe20000000000 */
[----:B0-----:R-:W-:-:S02]  /*0560*/  ISETP.NE.OR P0, PT, R0, RZ, !P0 ;  /* 0x000000ff0000720c */ /* 0x001fc40004705670 */
[----:B-1----:R-:W-:-:S04]  /*0570*/  ISETP.NE.AND P3, PT, R2, 0x1, PT ;  /* 0x000000010200780c */ /* 0x002fc80003f65270 */
[----:B------:R-:W-:Y:S02]  /*0580*/  P2R R0, PR, RZ, 0x8 ;  /* 0x00000008ff007803 */ /* 0x000fe40000000000 */
[----:B------:R-:W-:-:S05]  /*0590*/  LOP3.LUT R0, R6, 0xfffffffc, RZ, 0xc0, !PT ;  /* 0xfffffffc06007812 */ /* 0x000fca00078ec0ff */
[----:B------:R-:W-:Y:S01]  /*05a0*/  VOTEU.ALL UP0, P0 ;  /* 0x00000000003f7886 */ /* 0x000fe20000000000 */
[----:B------:R-:W-:Y:S01]  /*05b0*/  IMAD.IADD R0, R5, 0x1, -R0 ;  /* 0x0000000105007824 */ /* 0x000fe200078e0a00 */
[----:B------:R-:W3:Y:S01]  /*05c0*/  @P3 LDC R17, c[0x0][0x10] ;  /* 0x00000400ff113b82 */ /* 0x000ee20000000800 */
[----:B------:R-:W-:Y:S01]  /*05d0*/  VOTEU.ALL UP1, P0 ;  /* 0x00000000003f7886 */ /* 0x000fe20000020000 */
[----:B--2---:R-:W-:Y:S01]  /*05e0*/  @P3 IMAD.MOV.U32 R6, RZ, RZ, R3 ;  /* 0x000000ffff063224 */ /* 0x004fe200078e0003 */
[----:B------:R-:W-:Y:S01]  /*05f0*/  @!UP0 UMOV UR6, 0x400 ;  /* 0x0000040000068882 */ /* 0x000fe20000000000 */
[----:B------:R-:W-:-:S04]  /*0600*/  @!UP0 UIADD3 UR4, -UR4, 0x100000, URZ ;  /* 0x0010000004048890 */ /* 0x000fc8000fffe13f */
[----:B------:R-:W-:Y:S02]  /*0610*/  @!UP0 USHF.L.U32 UR5, UR4, 0xb, URZ ;  /* 0x0000000b04058899 */ /* 0x000fe4000800063f */
[----:B------:R-:W-:Y:S01]  /*0620*/  @!UP0 USHF.L.U32 UR4, UR4, 0x1, URZ ;  /* 0x0000000104048899 */ /* 0x000fe2000800063f */
[----:B------:R-:W-:Y:S02]  /*0630*/  @P3 IMAD.MOV.U32 R7, RZ, RZ, RZ ;  /* 0x000000ffff073224 */ /* 0x000fe400078e00ff */
[----:B------:R-:W-:Y:S01]  /*0640*/  IMAD.MOV.U32 R5, RZ, RZ, RZ ;  /* 0x000000ffff057224 */ /* 0x000fe200078e00ff */
[----:B------:R-:W0:Y:S01]  /*0650*/  @!UP0 S2UR UR7, SR_CgaCtaId ;  /* 0x00000000000789c3 */ /* 0x000e220000008800 */
[----:B------:R-:W-:-:S07]  /*0660*/  @P3 IMAD.MOV.U32 R11, RZ, RZ, RZ ;  /* 0x000000ffff0b3224 */ /* 0x000fce00078e00ff */
[----:B------:R-:W1:Y:S01]  /*0670*/  @!P3 LDC R9, c[0x0][0xc] ;  /* 0x00000300ff09bb82 */ /* 0x000e620000000800 */
[----:B---3--:R-:W-:-:S04]  /*0680*/  @P3 IMAD.WIDE.U32 R16, R4, R17, R6 ;  /* 0x0000001104103225 */ /* 0x008fc800078e0006 */
[----:B------:R-:W-:Y:S01]  /*0690*/  @P3 IMAD.IADD R17, R17, 0x1, R11 ;  /* 0x0000000111113824 */ /* 0x000fe200078e020b */
[----:B0-----:R-:W-:Y:S01]  /*06a0*/  @!UP0 ULEA UR6, UR7, UR6, 0x18 ;  /* 0x0000000607068291 */ /* 0x001fe2000f8ec03f */
[----:B------:R-:W-:Y:S01]  /*06b0*/  VOTEU.ALL UP0, P0 ;  /* 0x00000000003f7886 */ /* 0x000fe20000000000 */
[----:B------:R-:W-:-:S04]  /*06c0*/  ISETP.NE.AND P0, PT, R0, 0x3, PT ;  /* 0x000000030000780c */ /* 0x000fc80003f05270 */
[----:B------:R-:W-:Y:S01]  /*06d0*/  ISETP.EQ.OR P0, PT, R0, RZ, !P0 ;  /* 0x000000ff0000720c */ /* 0x000fe20004702670 */
[----:B-1----:R-:W-:-:S03]  /*06e0*/  @!P3 IMAD.WIDE.U32 R6, R9, R3, R4 ;  /* 0x000000030906b225 */ /* 0x002fc600078e0004 */
[C---:B------:R-:W-:Y:S01]  /*06f0*/  ISETP.EQ.AND P0, PT, R8.reuse, RZ, P0 ;  /* 0x000000ff0800720c */ /* 0x040fe20000702270 */
[----:B------:R-:W-:Y:S01]  /*0700*/  VIADD R8, R8, 0xffffffff ;  /* 0xffffffff08087836 */ /* 0x000fe20000000000 */
[----:B------:R-:W0:Y:S02]  /*0710*/  FENCE.VIEW.ASYNC.S ;  /* 0x00000000000073c6 */ /* 0x000e240000000000 */
[----:B0-----:R0:W1:Y:S01]  /*0720*/  @!UP0 SYNCS.EXCH.64 URZ, [UR6+0x130], UR4 ;  /* 0x00013004063f85b2 */ /* 0x0010620008000100 */
[----:B------:R-:W-:Y:S01]  /*0730*/  @!P3 IMAD.MOV.U32 R16, RZ, RZ, R6 ;  /* 0x000000ffff10b224 */ /* 0x000fe200078e0006 */
[----:B------:R-:W-:Y:S01]  /*0740*/  SEL R19, RZ, 0x1, !P0 ;  /* 0x00000001ff137807 */ /* 0x000fe20004000000 */
[----:B------:R-:W-:Y:S01]  /*0750*/  @!P3 IMAD.MOV.U32 R17, RZ, RZ, R7 ;  /* 0x000000ffff11b224 */ /* 0x000fe200078e0007 */
[----:B------:R-:W-:-:S04]  /*0760*/  ISETP.GE.U32.AND P1, PT, R8, 0x2, PT ;  /* 0x000000020800780c */ /* 0x000fc80003f26070 */
[----:B------:R-:W-:Y:S01]  /*0770*/  SEL R19, R19, 0x2, P1 ;  /* 0x0000000213137807 */ /* 0x000fe20000800000 */
[----:B------:R0:W1:Y:S01]  /*0780*/  @!UP1 SYNCS.EXCH.64 URZ, [UR6+0x138], UR4 ;  /* 0x00013804063f95b2 */ /* 0x0000620008000100 */
[----:B------:R-:W-:Y:S01]  /*0790*/  NOP ;  /* 0x0000000000007918 */ /* 0x000fe20000000000 */
[----:B-1----:R-:W-:Y:S06]  /*07a0*/  BAR.SYNC.DEFER_BLOCKING 0x0 ;  /* 0x0000000000007b1d */ /* 0x002fec0000010000 */
[----:B------:R-:W-:Y:S05]  /*07b0*/  @!P2 BRA `(.L_x_4) ;  /* 0x0000007c007ca947 */ /* 0x000fea0003800000 */
[----:B------:R-:W-:-:S13]  /*07c0*/  ISETP.GT.U32.AND P0, PT, R8, 0x1, PT ;  /* 0x000000010800780c */ /* 0x000fda0003f04070 */
[----:B0-----:R-:W-:Y:S05]  /*07d0*/  @P0 EXIT ;  /* 0x000000000000094d */ /* 0x001fea0003800000 */
[----:B------:R-:W-:Y:S01]  /*07e0*/  ULDC.64 UR4, c[0x0][0x650] ;  /* 0x0001940000047ab9 */ /* 0x000fe20000000a00 */
[----:B------:R-:W-:Y:S01]  /*07f0*/  PRMT R0, RZ, 0x7610, R0 ;  /* 0x00007610ff007816 */ /* 0x000fe20000000000 */
[----:B------:R-:W-:Y:S01]  /*0800*/  IMAD.MOV.U32 R152, RZ, RZ, -0x1 ;  /* 0xffffffffff987424 */ /* 0x000fe200078e00ff */
[----:B------:R-:W-:Y:S01]  /*0810*/  ISETP.GE.U32.AND P0, PT, R16, UR4, PT ;  /* 0x0000000410007c0c */ /* 0x000fe2000bf06070 */
[----:B------:R-:W-:Y:S02]  /*0820*/  IMAD.MOV.U32 R23, RZ, RZ, -0x1 ;  /* 0xffffffffff177424 */ /* 0x000fe400078e00ff */
[----:B------:R-:W-:Y:S01]  /*0830*/  IMAD.MOV.U32 R22, RZ, RZ, -0x1 ;  /* 0xffffffffff167424 */ /* 0x000fe200078e00ff */
[----:B------:R-:W-:-:S13]  /*0840*/  ISETP.GE.U32.AND.EX P0, PT, R17, UR5, PT, P0 ;  /* 0x0000000511007c0c */ /* 0x000fda000bf06100 */
[----:B------:R-:W-:Y:S05]  /*0850*/  @P0 BRA `(.L_x_5) ;  /* 0x0000000400580947 */ /* 0x000fea0003800000 */
[----:B------:R-:W0:Y:S01]  /*0860*/  LDC.64 R14, c[0x0][0x628] ;  /* 0x00018a00ff0e7b82 */ /* 0x000e220000000a00 */
[----:B------:R-:W-:Y:S02]  /*0870*/  IMAD.MOV.U32 R6, RZ, RZ, R16 ;  /* 0x000000ffff067224 */ /* 0x000fe400078e0010 */
[----:B------:R-:W-:-:S05]  /*0880*/  IMAD.MOV.U32 R7, RZ, RZ, R17 ;  /* 0x000000ffff077224 */ /* 0x000fca00078e0011 */
[----:B------:R-:W1:Y:S08]  /*0890*/  LDC R0, c[0x0][0x630] ;  /* 0x00018c00ff007b82 */ /* 0x000e700000000800 */
[----:B------:R-:W2:Y:S01]  /*08a0*/  LDC.64 R20, c[0x0][0x620] ;  /* 0x00018800ff147b82 */ /* 0x000ea20000000a00 */
[----:B0-----:R-:W-:-:S04]  /*08b0*/  ISETP.NE.U32.AND P0, PT, R14, RZ, PT ;  /* 0x000000ff0e00720c */ /* 0x001fc80003f05070 */
[----:B------:R-:W-:-:S13]  /*08c0*/  ISETP.NE.AND.EX P0, PT, R15, RZ, PT, P0 ;  /* 0x000000ff0f00720c */ /* 0x000fda0003f05300 */
[----:B-12---:R-:W-:Y:S05]  /*08d0*/  @!P0 BRA `(.L_x_6) ;  /* 0x0000000000288947 */ /* 0x006fea0003800000 */
[----:B------:R-:W0:Y:S02]  /*08e0*/  LDC R11, c[0x0][0x634] ;  /* 0x00018d00ff0b7b82 */ /* 0x000e240000000800 */
[----:B0-----:R-:W-:-:S05]  /*08f0*/  IADD3 R11, P0, R16, R11, RZ ;  /* 0x0000000b100b7210 */ /* 0x001fca0007f1e0ff */
[----:B------:R-:W-:-:S04]  /*0900*/  IMAD.X R13, RZ, RZ, R17, P0 ;  /* 0x000000ffff0d7224 */ /* 0x000fc800000e0611 */
[----:B------:R-:W-:-:S04]  /*0910*/  IMAD.WIDE.U32 R6, R13, R14, RZ ;  /* 0x0000000e0d067225 */ /* 0x000fc800078e00ff */
[----:B------:R-:W-:-:S04]  /*0920*/  IMAD.WIDE.U32 R8, P0, R11, R15, R6 ;  /* 0x0000000f0b087225 */ /* 0x000fc80007800006 */
[----:B------:R-:W-:-:S04]  /*0930*/  IMAD.WIDE.U32 R6, R11, R14, RZ ;  /* 0x0000000e0b067225 */ /* 0x000fc800078e00ff */
[----:B------:R-:W-:Y:S01]  /*0940*/  IMAD.X R11, RZ, RZ, RZ, P0 ;  /* 0x000000ffff0b7224 */ /* 0x000fe200000e06ff */
[----:B------:R-:W-:Y:S01]  /*0950*/  IADD3 RZ, P0, R7, R8, RZ ;  /* 0x0000000807ff7210 */ /* 0x000fe20007f1e0ff */
[----:B------:R-:W-:-:S04]  /*0960*/  IMAD.MOV.U32 R10, RZ, RZ, R9 ;  /* 0x000000ffff0a7224 */ /* 0x000fc800078e0009 */
[----:B------:R-:W-:-:S08]  /*0970*/  IMAD.WIDE.U32.X R6, R13, R15, R10, P0 ;  /* 0x0000000f0d067225 */ /* 0x000fd000000e040a */
.L_x_6:
[-CC-:B------:R-:W-:Y:S01]  /*0980*/  SHF.R.U64 R25, R6, R0.reuse, R7.reuse ;  /* 0x0000000006197219 */ /* 0x180fe20000001207 */
[----:B------:R-:W0:Y:S01]  /*0990*/  LDC R10, c[0x0][0x618] ;  /* 0x00018600ff0a7b82 */ /* 0x000e220000000800 */
[----:B------:R-:W-:Y:S01]  /*09a0*/  SHF.R.U32.HI R5, RZ, R0, R7 ;  /* 0x00000000ff057219 */ /* 0x000fe20000011607 */
[----:B------:R-:W-:Y:S01]  /*09b0*/  ULDC UR4, c[0x0][0x150] ;  /* 0x0000540000047ab9 */ /* 0x000fe20000000800 */
[----:B------:R-:W-:Y:S02]  /*09c0*/  IADD3 R9, P0, RZ, -R25, RZ ;  /* 0x80000019ff097210 */ /* 0x000fe40007f1e0ff */
[----:B------:R-:W-:-:S03]  /*09d0*/  I2FP.F32.U32 R0, R4 ;  /* 0x0000000400007245 */ /* 0x000fc60000201000 */
[----:B------:R-:W1:Y:S01]  /*09e0*/  LDC.64 R26, c[0x0][0x640] ;  /* 0x00019000ff1a7b82 */ /* 0x000e620000000a00 */
[----:B------:R-:W-:Y:S02]  /*09f0*/  IMAD.X R11, RZ, RZ, ~R5, P0 ;  /* 0x000000ffff0b7224 */ /* 0x000fe400000e0e05 */
[----:B------:R-:W-:Y:S01]  /*0a00*/  FMUL R0, R0, UR4 ;  /* 0x0000000400007c20 */ /* 0x000fe20008400000 */
[----:B------:R-:W-:Y:S01]  /*0a10*/  IMAD.WIDE.U32 R6, R9, R20, R16 ;  /* 0x0000001409067225 */ /* 0x000fe200078e0010 */
[----:B------:R-:W-:-:S03]  /*0a20*/  ULDC UR4, c[0x0][0x154] ;  /* 0x0000550000047ab9 */ /* 0x000fc60000000800 */
[----:B------:R-:W-:Y:S01]  /*0a30*/  IMAD R8, R11, R20, RZ ;  /* 0x000000140b087224 */ /* 0x000fe200078e02ff */
[----:B------:R-:W2:Y:S01]  /*0a40*/  LDC R5, c[0x0][0x144] ;  /* 0x00005100ff057b82 */ /* 0x000ea20000000800 */
[----:B------:R-:W3:Y:S02]  /*0a50*/  F2I.U32.TRUNC.NTZ R0, R0 ;  /* 0x0000000000007305 */ /* 0x000ee4000020f000 */
[----:B------:R-:W-:-:S04]  /*0a60*/  IMAD R9, R9, R21, R8 ;  /* 0x0000001509097224 */ /* 0x000fc800078e0208 */
[----:B------:R-:W-:Y:S01]  /*0a70*/  IMAD.IADD R7, R7, 0x1, R9 ;  /* 0x0000000107077824 */ /* 0x000fe200078e0209 */
[----:B------:R-:W4:Y:S01]  /*0a80*/  LDC R12, c[0x0][0x608] ;  /* 0x00018200ff0c7b82 */ /* 0x000f220000000800 */
[----:B------:R-:W-:-:S03]  /*0a90*/  IMAD.MOV.U32 R9, RZ, RZ, -0x1 ;  /* 0xffffffffff097424 */ /* 0x000fc600078e00ff */
[-CC-:B0-----:R-:W-:Y:S02]  /*0aa0*/  SHF.R.U64 R20, R6, R10.reuse, R7.reuse ;  /* 0x0000000a06147219 */ /* 0x181fe40000001207 */
[----:B------:R-:W-:Y:S02]  /*0ab0*/  I2FP.F32.U32 R6, R3 ;  /* 0x0000000300067245 */ /* 0x000fe40000201000 */
[----:B------:R-:W0:Y:S01]  /*0ac0*/  LDC R24, c[0x0][0x658] ;  /* 0x00019600ff187b82 */ /* 0x000e220000000800 */
[----:B-1----:R-:W-:Y:S01]  /*0ad0*/  ISETP.NE.U32.AND P0, PT, R26, RZ, PT ;  /* 0x000000ff1a00720c */ /* 0x002fe20003f05070 */
[----:B---3--:R-:W-:Y:S01]  /*0ae0*/  IMAD.MOV R8, RZ, RZ, -R0 ;  /* 0x000000ffff087224 */ /* 0x008fe200078e0a00 */
[----:B------:R-:W-:Y:S01]  /*0af0*/  SHF.R.U32.HI R7, RZ, R10, R7 ;  /* 0x0000000aff077219 */ /* 0x000fe20000011607 */
[----:B------:R-:W-:Y:S01]  /*0b00*/  FMUL R6, R6, UR4 ;  /* 0x0000000406067c20 */ /* 0x000fe20008400000 */
[----:B------:R-:W-:-:S03]  /*0b10*/  ISETP.NE.AND.EX P0, PT, R27, RZ, PT, P0 ;  /* 0x000000ff1b00720c */ /* 0x000fc60003f05300 */
[----:B------:R-:W1:Y:S01]  /*0b20*/  LDC R14, c[0x0][0x148] ;  /* 0x00005200ff0e7b82 */ /* 0x000e620000000800 */
[----:B--2---:R-:W-:-:S07]  /*0b30*/  IMAD R0, R5, R8, R4 ;  /* 0x0000000805007224 */ /* 0x004fce00078e0204 */
[----:B------:R-:W2:Y:S01]  /*0b40*/  LDC R22, c[0x0][0x600] ;  /* 0x00018000ff167b82 */ /* 0x000ea20000000800 */
[-CC-:B----4-:R-:W-:Y:S02]  /*0b50*/  SHF.R.U64 R28, R20, R12.reuse, R7.reuse ;  /* 0x0000000c141c7219 */ /* 0x190fe40000001207 */
[----:B------:R-:W-:Y:S01]  /*0b60*/  SHF.R.U32.HI R5, RZ, R12, R7 ;  /* 0x0000000cff057219 */ /* 0x000fe20000011607 */
[----:B------:R-:W-:Y:S01]  /*0b70*/  IMAD.MOV.U32 R7, RZ, RZ, 0x1 ;  /* 0x00000001ff077424 */ /* 0x000fe200078e00ff */
[----:B------:R3:W4:Y:S03]  /*0b80*/  F2I.U32.TRUNC.NTZ R12, R6 ;  /* 0x00000006000c7305 */ /* 0x000726000020f000 */
[----:B------:R-:W1:Y:S01]  /*0b90*/  LDC R15, c[0x0][0x648] ;  /* 0x00019200ff0f7b82 */ /* 0x000e620000000800 */
[-C--:B0-----:R-:W-:Y:S02]  /*0ba0*/  SHF.L.U32 R4, R9, R24.reuse, RZ ;  /* 0x0000001809047219 */ /* 0x081fe400000006ff */
[----:B------:R-:W-:-:S02]  /*0bb0*/  SHF.R.U64 R30, R28, R24, R5 ;  /* 0x000000181c1e7219 */ /* 0x000fc40000001205 */
[----:B------:R-:W-:Y:S02]  /*0bc0*/  LOP3.LUT R11, RZ, R4, RZ, 0x33, !PT ;  /* 0x00000004ff0b7212 */ /* 0x000fe400078e33ff */
[-C--:B------:R-:W-:Y:S01]  /*0bd0*/  SHF.R.U32.HI R5, RZ, R24.reuse, R5 ;  /* 0x00000018ff057219 */ /* 0x080fe20000011605 */
[----:B------:R-:W0:Y:S01]  /*0be0*/  LDC R21, c[0x0][0x638] ;  /* 0x00018e00ff157b82 */ /* 0x000e220000000800 */
[----:B------:R-:W-:Y:S01]  /*0bf0*/  SHF.L.U32 R10, R7, R24, RZ ;  /* 0x00000018070a7219 */ /* 0x000fe200000006ff */
[----:B------:R-:W-:-:S06]  /*0c00*/  IMAD.MOV.U32 R4, RZ, RZ, R30 ;  /* 0x000000ffff047224 */ /* 0x000fcc00078e001e */
[----:B------:R-:W0:Y:S01]  /*0c10*/  LDC R152, c[0x0][0x610] ;  /* 0x00018400ff987b82 */ /* 0x000e220000000800 */
[----:B---34-:R-:W-:Y:S05]  /*0c20*/  @!P0 BRA `(.L_x_7) ;  /* 0x0000000000288947 */ /* 0x018fea0003800000 */
[----:B------:R-:W3:Y:S02]  /*0c30*/  LDC R9, c[0x0][0x64c] ;  /* 0x00019300ff097b82 */ /* 0x000ee40000000800 */
[----:B---3--:R-:W-:-:S05]  /*0c40*/  IADD3 R9, P0, R30, R9, RZ ;  /* 0x000000091e097210 */ /* 0x008fca0007f1e0ff */
        /* <DEDUP_REMOVED lines=8> */
.L_x_7:
[----:B-1----:R-:W-:Y:S01]  /*0cd0*/  SHF.R.U64 R4, R4, R15, R5 ;  /* 0x0000000f04047219 */ /* 0x002fe20000001205 */
[----:B--2---:R-:W-:Y:S01]  /*0ce0*/  VIADD R5, R22, 0xffffffff ;  /* 0xffffffff16057836 */ /* 0x004fe20000000000 */
[----:B------:R-:W-:Y:S01]  /*0cf0*/  LOP3.LUT R11, R28, R11, RZ, 0xc0, !PT ;  /* 0x0000000b1c0b7212 */ /* 0x000fe200078ec0ff */
[----:B------:R-:W-:Y:S02]  /*0d00*/  IMAD.MOV R12, RZ, RZ, -R12 ;  /* 0x000000ffff0c7224 */ /* 0x000fe400078e0a0c */
[----:B------:R-:W-:Y:S01]  /*0d10*/  IMAD.MOV R6, RZ, RZ, -R4 ;  /* 0x000000ffff067224 */ /* 0x000fe200078e0a04 */
[----:B------:R-:W-:Y:S01]  /*0d20*/  LOP3.LUT R5, R20, R5, RZ, 0xc0, !PT ;  /* 0x0000000514057212 */ /* 0x000fe200078ec0ff */
[----:B------:R-:W-:Y:S02]  /*0d30*/  @P3 IMAD R0, R14, R12, R3 ;  /* 0x0000000c0e003224 */ /* 0x000fe400078e0203 */
[----:B------:R-:W-:Y:S02]  /*0d40*/  IMAD R11, R10, R4, R11 ;  /* 0x000000040a0b7224 */ /* 0x000fe400078e020b */
[----:B0-----:R-:W-:-:S02]  /*0d50*/  IMAD R3, R6, R21, R30 ;  /* 0x0000001506037224 */ /* 0x001fc400078e021e */
[----:B------:R-:W-:Y:S02]  /*0d60*/  IMAD R152, R11, R152, R0 ;  /* 0x000000980b987224 */ /* 0x000fe400078e0200 */
[----:B------:R-:W-:Y:S02]  /*0d70*/  IMAD R3, R3, R22, R5 ;  /* 0x0000001603037224 */ /* 0x000fe400078e0205 */
[----:B------:R-:W-:Y:S02]  /*0d80*/  IMAD.MOV.U32 R0, RZ, RZ, 0x1 ;  /* 0x00000001ff007424 */ /* 0x000fe400078e00ff */
[----:B------:R-:W-:Y:S01]  /*0d90*/  IMAD.MOV.U32 R22, RZ, RZ, R25 ;  /* 0x000000ffff167224 */ /* 0x000fe200078e0019 */
[----:B------:R-:W-:Y:S02]  /*0da0*/  SEL R23, R3, R152, !P3 ;  /* 0x0000009803177207 */ /* 0x000fe40005800000 */
[----:B------:R-:W-:-:S07]  /*0db0*/  SEL R152, R152, R3, !P3 ;  /* 0x0000000398987207 */ /* 0x000fce0005800000 */
.L_x_5:
[----:B------:R-:W-:-:S08]  /*0dc0*/  NOP ;  /* 0x0000000000007918 */ /* 0x000fd00000000000 */
[----:B------:R-:W0:Y:S02]  /*0dd0*/  USETMAXREG.TRY_ALLOC.CTAPOOL UP0, 0xe8 ;  /* 0x000000e8000079c8 */ /* 0x000e240008000600 */
[----:B0-----:R-:W-:-:S13]  /*0de0*/  PLOP3.LUT P0, PT, PT, PT, UP0, 0x80, 0x0 ;  /* 0x000000000000781c */ /* 0x001fda0003f0f008 */
[----:B------:R-:W-:Y:S05]  /*0df0*/  @!P0 BRA `(.L_x_5) ;  /* 0xfffffffc00f08947 */ /* 0x000fea000383ffff */
[----:B------:R-:W-:Y:S01]  /*0e00*/  ULDC.64 UR4, c[0x0][0x598] ;  /* 0x0001660000047ab9 */ /* 0x000fe20000000a00 */
[----:B------:R-:W-:Y:S01]  /*0e10*/  ULDC.64 UR36, c[0x0][0x208] ;  /* 0x0000820000247ab9 */ /* 0x000fe20000000a00 */
[----:B------:R-:W-:-:S04]  /*0e20*/  ISETP.NE.U32.AND P0, PT, RZ, UR4, PT ;  /* 0x00000004ff007c0c */ /* 0x000fc8000bf05070 */
[----:B------:R-:W-:-:S13]  /*0e30*/  ISETP.NE.AND.EX P0, PT, RZ, UR5, PT, P0 ;  /* 0x00000005ff007c0c */ /* 0x000fda000bf05300 */
[----:B------:R-:W-:Y:S05]  /*0e40*/  @!P0 BRA `(.L_x_8) ;  /* 0x00000000001c8947 */ /* 0x000fea0003800000 */
[----:B------:R-:W0:Y:S02]  /*0e50*/  LDC.64 R4, c[0x0][0x598] ;  /* 0x00016600ff047b82 */ /* 0x000e240000000a00 */
[----:B0-----:R-:W2:Y:S02]  /*0e60*/  LDG.E.64 R4, desc[UR36][R4.64] ;  /* 0x0000002404047981 */ /* 0x001ea4000c1e1b00 */
[----:B--2---:R-:W-:-:S04]  /*0e70*/  ISETP.NE.U32.AND P0, PT, R4, RZ, PT ;  /* 0x000000ff0400720c */ /* 0x004fc80003f05070 */
[----:B------:R-:W-:-:S13]  /*0e80*/  ISETP.NE.AND.EX P0, PT, R5, RZ, PT, P0 ;  /* 0x000000ff0500720c */ /* 0x000fda0003f05300 */
[----:B------:R-:W-:Y:S05]  /*0e90*/  @!P0 BRA `(.L_x_8) ;  /* 0x0000000000088947 */ /* 0x000fea0003800000 */
[----:B------:R0:W5:Y:S01]  /*0ea0*/  LD.E R153, desc[UR36][R4.64] ;  /* 0x0000002404997980 */ /* 0x000162000c101900 */
[----:B------:R-:W-:Y:S05]  /*0eb0*/  BRA `(.L_x_9) ;  /* 0x0000000000247947 */ /* 0x000fea0003800000 */
.L_x_8:
[----:B------:R-:W-:Y:S02]  /*0ec0*/  ULDC.64 UR4, c[0x0][0x588] ;  /* 0x0001620000047ab9 */ /* 0x000fe40000000a00 */
[----:B------:R-:W-:-:S04]  /*0ed0*/  ISETP.NE.U32.AND P0, PT, RZ, UR4, PT ;  /* 0x00000004ff007c0c */ /* 0x000fc8000bf05070 */
[----:B------:R-:W-:-:S13]  /*0ee0*/  ISETP.NE.AND.EX P0, PT, RZ, UR5, PT, P0 ;  /* 0x00000005ff007c0c */ /* 0x000fda000bf05300 */
[----:B------:R-:W-:Y:S05]  /*0ef0*/  @!P0 BRA `(.L_x_10) ;  /* 0x00000000000c8947 */ /* 0x000fea0003800000 */
[----:B------:R-:W0:Y:S02]  /*0f00*/  LDC.64 R4, c[0x0][0x588] ;  /* 0x00016200ff047b82 */ /* 0x000e240000000a00 */
[----:B0-----:R1:W5:Y:S01]  /*0f10*/  LDG.E R153, desc[UR36][R4.64] ;  /* 0x0000002404997981 */ /* 0x001362000c1e1900 */
[----:B------:R-:W-:Y:S05]  /*0f20*/  BRA `(.L_x_9) ;  /* 0x0000000000087947 */ /* 0x000fea0003800000 */
.L_x_10:
[----:B------:R-:W-:Y:S02]  /*0f30*/  ULDC UR4, c[0x0][0x580] ;  /* 0x0001600000047ab9 */ /* 0x000fe40000000800 */
[----:B------:R-:W-:-:S07]  /*0f40*/  IMAD.U32 R153, RZ, RZ, UR4 ;  /* 0x00000004ff997e24 */ /* 0x000fce000f8e00ff */
.L_x_9:
[----:B------:R-:W-:Y:S02]  /*0f50*/  ULDC.64 UR4, c[0x0][0x5a0] ;  /* 0x0001680000047ab9 */ /* 0x000fe40000000a00 */
[----:B------:R-:W-:-:S04]  /*0f60*/  ISETP.NE.U32.AND P0, PT, RZ, UR4, PT ;  /* 0x00000004ff007c0c */ /* 0x000fc8000bf05070 */
[----:B------:R-:W-:-:S13]  /*0f70*/  ISETP.NE.AND.EX P0, PT, RZ, UR5, PT, P0 ;  /* 0x00000005ff007c0c */ /* 0x000fda000bf05300 */
[----:B------:R-:W-:Y:S05]  /*0f80*/  @!P0 BRA `(.L_x_11) ;  /* 0x00000000001c8947 */ /* 0x000fea0003800000 */
[----:B01----:R-:W0:Y:S02]  /*0f90*/  LDC.64 R4, c[0x0][0x5a0] ;  /* 0x00016800ff047b82 */ /* 0x003e240000000a00 */
[----:B0-----:R-:W2:Y:S02]  /*0fa0*/  LDG.E.64 R4, desc[UR36][R4.64] ;  /* 0x0000002404047981 */ /* 0x001ea4000c1e1b00 */
[----:B--2---:R-:W-:-:S04]  /*0fb0*/  ISETP.NE.U32.AND P0, PT, R4, RZ, PT ;  /* 0x000000ff0400720c */ /* 0x004fc80003f05070 */
[----:B------:R-:W-:-:S13]  /*0fc0*/  ISETP.NE.AND.EX P0, PT, R5, RZ, PT, P0 ;  /* 0x000000ff0500720c */ /* 0x000fda0003f05300 */
[----:B------:R-:W-:Y:S05]  /*0fd0*/  @!P0 BRA `(.L_x_11) ;  /* 0x0000000000088947 */ /* 0x000fea0003800000 */
[----:B------:R0:W5:Y:S01]  /*0fe0*/  LD.E R154, desc[UR36][R4.64] ;  /* 0x00000024049a7980 */ /* 0x000162000c101900 */
[----:B------:R-:W-:Y:S05]  /*0ff0*/  BRA `(.L_x_12) ;  /* 0x0000000000247947 */ /* 0x000fea0003800000 */
.L_x_11:
[----:B------:R-:W-:Y:S02]  /*1000*/  ULDC.64 UR4, c[0x0][0x590] ;  /* 0x0001640000047ab9 */ /* 0x000fe40000000a00 */
[----:B------:R-:W-:-:S04]  /*1010*/  ISETP.NE.U32.AND P0, PT, RZ, UR4, PT ;  /* 0x00000004ff007c0c */ /* 0x000fc8000bf05070 */
[----:B------:R-:W-:-:S13]  /*1020*/  ISETP.NE.AND.EX P0, PT, RZ, UR5, PT, P0 ;  /* 0x00000005ff007c0c */ /* 0x000fda000bf05300 */
[----:B------:R-:W-:Y:S05]  /*1030*/  @!P0 BRA `(.L_x_13) ;  /* 0x00000000000c8947 */ /* 0x000fea0003800000 */
[----:B------:R-:W2:Y:S02]  /*1040*/  LDC.64 R154, c[0x0][0x590] ;  /* 0x00016400ff9a7b82 */ /* 0x000ea40000000a00 */
[----:B--2---:R2:W5:Y:S01]  /*1050*/  LDG.E R154, desc[UR36][R154.64] ;  /* 0x000000249a9a7981 */ /* 0x004562000c1e1900 */
[----:B------:R-:W-:Y:S05]  /*1060*/  BRA `(.L_x_12) ;  /* 0x0000000000087947 */ /* 0x000fea0003800000 */
.L_x_13:
[----:B------:R-:W-:Y:S02]  /*1070*/  ULDC UR4, c[0x0][0x584] ;  /* 0x0001610000047ab9 */ /* 0x000fe40000000800 */
[----:B------:R-:W-:-:S07]  /*1080*/  IMAD.U32 R154, RZ, RZ, UR4 ;  /* 0x00000004ff9a7e24 */ /* 0x000fce000f8e00ff */
.L_x_12:
[----:B------:R-:W-:-:S13]  /*1090*/  LOP3.LUT P0, RZ, R0, 0xff, RZ, 0xc0, !PT ;  /* 0x000000ff00ff7812 */ /* 0x000fda000780c0ff */
[----:B------:R-:W-:Y:S05]  /*10a0*/  @!P0 EXIT ;  /* 0x000000000000894d */ /* 0x000fea0003800000 */
[----:B------:R-:W-:Y:S01]  /*10b0*/  ULDC UR4, c[0x0][0x28c] ;  /* 0x0000a30000047ab9 */ /* 0x000fe20000000800 */
[----:B------:R-:W-:Y:S01]  /*10c0*/  UMOV UR38, URZ ;  /* 0x0000003f00267c82 */ /* 0x000fe20008000000 */
[----:B------:R-:W-:Y:S01]  /*10d0*/  UIADD3 UR4, UR4, 0x1f, URZ ;  /* 0x0000001f04047890 */ /* 0x000fe2000fffe03f */
[----:B------:R-:W-:-:S03]  /*10e0*/  UMOV UR39, URZ ;  /* 0x0000003f00277c82 */ /* 0x000fc60008000000 */
[----:B------:R-:W-:-:S04]  /*10f0*/  USHF.R.S32.HI UR5, URZ, 0x1f, UR4 ;  /* 0x0000001f3f057899 */ /* 0x000fc80008011404 */
[----:B------:R-:W-:-:S04]  /*1100*/  ULEA.HI UR5, UR5, UR4, URZ, 0x5 ;  /* 0x0000000405057291 */ /* 0x000fc8000f8f283f */
[----:B------:R-:W-:-:S12]  /*1110*/  USHF.R.S32.HI UR40, URZ, 0x5, UR5 ;  /* 0x000000053f287899 */ /* 0x000fd80008011405 */
.L_x_291:
[----:B------:R-:W-:Y:S01]  /*1120*/  LOP3.LUT R0, R18, 0x80, RZ, 0xc0, !PT ;  /* 0x0000008012007812 */ /* 0x000fe200078ec0ff */
[----:B---3--:R-:W3:Y:S01]  /*1130*/  S2UR UR7, SR_CgaCtaId ;  /* 0x00000000000779c3 */ /* 0x008ee20000008800 */
[----:B------:R-:W-:Y:S02]  /*1140*/  UMOV UR6, 0x400 ;  /* 0x0000040000067882 */ /* 0x000fe40000000000 */
[----:B------:R-:W-:-:S06]  /*1150*/  SHF.R.U32.HI R0, RZ, 0x7, R0 ;  /* 0x00000007ff007819 */ /* 0x000fcc0000011600 */
[----:B----4-:R-:W4:Y:S01]  /*1160*/  SHFL.IDX PT, R0, R0, RZ, 0x1f ;  /* 0x00001fff00007589 */ /* 0x010f2200000e0000 */
[----:B---3--:R-:W-:Y:S01]  /*1170*/  ULEA UR6, UR7, UR6, 0x18 ;  /* 0x0000000607067291 */ /* 0x008fe2000f8ec03f */
[----:B----4-:R-:W-:-:S13]  /*1180*/  R2UR UR4, R0 ;  /* 0x00000000000472ca */ /* 0x010fda00000e0000 */
[----:B------:R-:W-:-:S04]  /*1190*/  ULEA.HI UR5, UR4, UR4, URZ, 0x1 ;  /* 0x0000000404057291 */ /* 0x000fc8000f8f083f */
[----:B------:R-:W-:-:S04]  /*11a0*/  ULOP3.LUT UR5, UR5, 0x1ffffe, URZ, 0xc0, !UPT ;  /* 0x001ffffe05057892 */ /* 0x000fc8000f8ec03f */
[----:B------:R-:W-:-:S03]  /*11b0*/  UIADD3 UR5, UR4, -UR5, URZ ;  /* 0x8000000504057290 */ /* 0x000fc6000fffe03f */
[----:B------:R-:W-:Y:S01]  /*11c0*/  ULDC UR4, c[0x0][0x28c] ;  /* 0x0000a30000047ab9 */ /* 0x000fe20000000800 */
[----:B------:R-:W-:Y:S01]  /*11d0*/  ULEA UR5, UR5, UR6, 0xb ;  /* 0x0000000605057291 */ /* 0x000fe2000f8e583f */
[----:B------:R-:W-:-:S03]  /*11e0*/  ISETP.LT.AND P0, PT, RZ, UR4, PT ;  /* 0x00000004ff007c0c */ /* 0x000fc6000bf01270 */
[----:B------:R-:W-:-:S04]  /*11f0*/  UIADD3 UR5, UR5, 0x200, URZ ;  /* 0x0000020005057890 */ /* 0x000fc8000fffe03f */
[----:B------:R-:W-:-:S04]  /*1200*/  USHF.R.U32.HI UR5, URZ, 0x4, UR5 ;  /* 0x000000043f057899 */ /* 0x000fc80008011605 */
[----:B------:R-:W-:Y:S02]  /*1210*/  ULOP3.LUT UR41, UR5, 0x3fff, URZ, 0xc0, !UPT ;  /* 0x00003fff05297892 */ /* 0x000fe4000f8ec03f */
[----:B------:R-:W-:Y:S10]  /*1220*/  @P0 BRA `(.L_x_14) ;  /* 0x0000000000400947 */ /* 0x000ff40003800000 */
[----:B------:R-:W-:Y:S01]  /*1230*/  MOV R0, 0x0 ;  /* 0x0000000000007802 */ /* 0x000fe20000000f00 */
[----:B------:R-:W-:Y:S01]  /*1240*/  ULDC.64 UR4, c[0x4][0x68] ;  /* 0x01001a0000047ab9 */ /* 0x000fe20000000a00 */
[----:B------:R-:W-:Y:S01]  /*1250*/  ULDC.64 UR6, c[0x4][0x8] ;  /* 0x0100020000067ab9 */ /* 0x000fe20000000a00 */
[----:B01----:R-:W-:Y:S01]  /*1260*/  IMAD.U32 R4, RZ, RZ, UR4 ;  /* 0x00000004ff047e24 */ /* 0x003fe2000f8e00ff */
[----:B------:R0:W1:Y:S01]  /*1270*/  LDC.64 R14, c[0x4][R0] ;  /* 0x01000000000e7b82 */ /* 0x0000620000000a00 */
[----:B------:R-:W-:Y:S01]  /*1280*/  IMAD.U32 R5, RZ, RZ, UR5 ;  /* 0x00000005ff057e24 */ /* 0x000fe2000f8e00ff */
[----:B------:R-:W-:Y:S01]  /*1290*/  ULDC.64 UR4, c[0x4][0x70] ;  /* 0x01001c0000047ab9 */ /* 0x000fe20000000a00 */
[----:B------:R-:W-:Y:S02]  /*12a0*/  IMAD.U32 R10, RZ, RZ, UR6 ;  /* 0x00000006ff0a7e24 */ /* 0x000fe4000f8e00ff */
[----:B------:R-:W-:Y:S02]  /*12b0*/  IMAD.U32 R6, RZ, RZ, UR4 ;  /* 0x00000004ff067e24 */ /* 0x000fe4000f8e00ff */
[----:B------:R-:W-:-:S02]  /*12c0*/  IMAD.U32 R7, RZ, RZ, UR5 ;  /* 0x00000005ff077e24 */ /* 0x000fc4000f8e00ff */
[----:B------:R-:W-:Y:S02]  /*12d0*/  IMAD.U32 R11, RZ, RZ, UR7 ;  /* 0x00000007ff0b7e24 */ /* 0x000fe4000f8e00ff */
[----:B------:R-:W-:Y:S02]  /*12e0*/  IMAD.MOV.U32 R8, RZ, RZ, 0x1e1 ;  /* 0x000001e1ff087424 */ /* 0x000fe400078e00ff */
[----:B------:R-:W-:Y:S02]  /*12f0*/  IMAD.MOV.U32 R12, RZ, RZ, 0x1 ;  /* 0x00000001ff0c7424 */ /* 0x000fe400078e00ff */
[----:B0-----:R-:W-:-:S07]  /*1300*/  IMAD.MOV.U32 R13, RZ, RZ, RZ ;  /* 0x000000ffff0d7224 */ /* 0x001fce00078e00ff */
[----:B------:R-:W-:-:S07]  /*1310*/  LEPC R20, `(.L_x_14) ;  /* 0x000000001014794e */ /* 0x000fce0000000000 */
[----:B-12--5:R-:W-:Y:S05]  /*1320*/  CALL.ABS.NOINC R14 ;  /* 0x000000000e007343 */ /* 0x026fea0003c00000 */
.L_x_14:
[----:B------:R-:W-:-:S04]  /*1330*/  LOP3.LUT R0, R19, 0x1, RZ, 0xfc, !PT ;  /* 0x0000000113007812 */ /* 0x000fc800078efcff */
[----:B------:R-:W-:-:S13]  /*1340*/  ISETP.NE.AND P0, PT, R0, 0x3, PT ;  /* 0x000000030000780c */ /* 0x000fda0003f05270 */
[----:B------:R-:W-:Y:S05]  /*1350*/  @!P0 BRA `(.L_x_15) ;  /* 0x0000000000048947 */ /* 0x000fea0003800000 */
[----:B------:R-:W-:Y:S01]  /*1360*/  BPT.TRAP 0x1 ;  /* 0x000000040000795c */ /* 0x000fe20000300000 */
.L_x_15:
[----:B------:R-:W3:Y:S01]  /*1370*/  S2UR UR5, SR_CgaCtaId ;  /* 0x00000000000579c3 */ /* 0x000ee20000008800 */
[----:B------:R-:W-:Y:S01]  /*1380*/  UMOV UR4, 0x400 ;  /* 0x0000040000047882 */ /* 0x000fe20000000000 */
[----:B------:R-:W-:Y:S02]  /*1390*/  IMAD.U32 R0, RZ, RZ, UR38 ;  /* 0x00000026ff007e24 */ /* 0x000fe4000f8e00ff */
[----:B------:R-:W-:-:S03]  /*13a0*/  IMAD.U32 R3, RZ, RZ, UR39 ;  /* 0x00000027ff037e24 */ /* 0x000fc6000f8e00ff */
[----:B------:R-:W-:Y:S01]  /*13b0*/  SHF.L.U32 R0, R0, 0x1f, RZ ;  /* 0x0000001f00007819 */ /* 0x000fe200000006ff */
[----:B---3--:R-:W-:-:S06]  /*13c0*/  ULEA UR4, UR5, UR4, 0x18 ;  /* 0x0000000405047291 */ /* 0x008fcc000f8ec03f */
[----:B------:R-:W-:-:S04]  /*13d0*/  IMAD.U32 R6, RZ, RZ, UR4 ;  /* 0x00000004ff067e24 */ /* 0x000fc8000f8e00ff */
[----:B------:R-:W-:-:S04]  /*13e0*/  IMAD R3, R3, 0x8, R6 ;  /* 0x0000000803037824 */ /* 0x000fc800078e0206 */
[----:B------:R3:W4:Y:S01]  /*13f0*/  SYNCS.PHASECHK.TRANS64.TRYWAIT P1, [R3+URZ], R0 ;  /* 0x00000000030075a7 */ /* 0x000722000802017f */
[----:B------:R-:W-:Y:S05]  /*1400*/  @!P0 BRA `(.L_x_16) ;  /* 0x0000000000048947 */ /* 0x000fea0003800000 */
[----:B------:R-:W-:Y:S01]  /*1410*/  BPT.TRAP 0x1 ;  /* 0x000000040000795c */ /* 0x000fe20000300000 */
.L_x_16:
[----:B----4-:R-:W-:Y:S05]  /*1420*/  @P1 BRA `(.L_x_17) ;  /* 0x0000000000081947 */ /* 0x010fea0003800000 */
[----:B------:R-:W4:Y:S02]  /*1430*/  SYNCS.PHASECHK.TRANS64.TRYWAIT P1, [R3+URZ], R0 ;  /* 0x00000000030075a7 */ /* 0x000f24000802017f */
[----:B----4-:R-:W-:Y:S05]  /*1440*/  @!P1 BRA `(.L_x_18) ;  /* 0x0000008c00dc9947 */ /* 0x010fea0003800000 */
.L_x_17:
[----:B------:R-:W-:-:S04]  /*1450*/  UISETP.LT.AND UP0, UPT, UR40, 0x1, UPT ;  /* 0x000000012800788c */ /* 0x000fc8000bf01270 */
[----:B------:R-:W-:-:S06]  /*1460*/  USEL UR4, UR40, 0x1, UP0 ;  /* 0x0000000128047887 */ /* 0x000fcc0008000000 */
[----:B---34-:R-:W-:Y:S01]  /*1470*/  IMAD.U32 R0, RZ, RZ, UR4 ;  /* 0x00000004ff007e24 */ /* 0x018fe2000f8e00ff */
[----:B------:R-:W-:Y:S05]  /*1480*/  WARPSYNC.ALL ;  /* 0x0000000000007948 */ /* 0x000fea0003800000 */
[----:B------:R-:W-:-:S04]  /*1490*/  IADD3 R0, -R0, UR40, RZ ;  /* 0x0000002800007c10 */ /* 0x000fc8000fffe1ff */
[----:B------:R-:W-:Y:S02]  /*14a0*/  ISETP.GE.AND P1, PT, R0, 0x1, PT ;  /* 0x000000010000780c */ /* 0x000fe40003f26270 */
[----:B------:R-:W-:Y:S01]  /*14b0*/  R2UR UR4, R6 ;  /* 0x00000000060472ca */ /* 0x000fe200000e0000 */
[----:B------:R-:W-:Y:S01]  /*14c0*/  ULOP3.LUT UR41, UR41, 0x10000, URZ, 0xfc, !UPT ;  /* 0x0001000029297892 */ /* 0x000fe2000f8efc3f */
[----:B------:R-:W-:Y:S01]  /*14d0*/  WARPGROUP.ARRIVE ;  /* 0x00000000000079c5 */ /* 0x000fe20000000000 */
[----:B------:R-:W-:Y:S01]  /*14e0*/  UMOV UR5, 0xc0000010 ;  /* 0xc000001000057882 */ /* 0x000fe20000000000 */
[----:B------:R-:W-:-:S09]  /*14f0*/  UMOV UR7, 0xc0000010 ;  /* 0xc000001000077882 */ /* 0x000fd20000000000 */
[----:B------:R-:W-:-:S04]  /*1500*/  UIADD3 UR4, UR4, 0x12200, URZ ;  /* 0x0001220004047890 */ /* 0x000fc8000fffe03f */
[----:B------:R-:W-:-:S04]  /*1510*/  USHF.R.U32.HI UR4, URZ, 0x4, UR4 ;  /* 0x000000043f047899 */ /* 0x000fc80008011604 */
[----:B------:R-:W-:-:S04]  /*1520*/  ULOP3.LUT UR4, UR4, 0x3fff, URZ, 0xc0, !UPT ;  /* 0x00003fff04047892 */ /* 0x000fc8000f8ec03f */
[----:B------:R-:W-:Y:S02]  /*1530*/  ULOP3.LUT UR9, UR4, 0x10000, URZ, 0xfc, !UPT ;  /* 0x0001000004097892 */ /* 0x000fe4000f8efc3f */
[----:B------:R-:W-:Y:S02]  /*1540*/  ULEA UR4, UR39, UR41, 0x8 ;  /* 0x0000002927047291 */ /* 0x000fe4000f8e403f */
[----:B------:R-:W-:-:S09]  /*1550*/  ULEA UR6, UR39, UR9, 0x9 ;  /* 0x0000000927067291 */ /* 0x000fd2000f8e483f */
[----:B------:R-:W-:Y:S03]  /*1560*/  IGMMA.64x256x32.S8.S8 R24, gdesc[UR4], RZ, !UPT, gsb0 ;  /* 0x06600000041879f1 */ /* 0x000fe6000c0410ff */
[----:B------:R-:W-:Y:S02]  /*1570*/  WARPGROUP.DEPBAR.LE gsb0, 0x0 ;  /* 0x00008000000079c5 */ /* 0x000fe40000010000 */
[----:B------:R-:W-:Y:S05]  /*1580*/  @!P1 BRA `(.L_x_19) ;  /* 0x0000000000c49947 */ /* 0x000fea0003800000 */
[----:B------:R-:W-:Y:S02]  /*1590*/  UIADD3 UR4, UR39, 0x1, URZ ;  /* 0x0000000127047890 */ /* 0x000fe4000fffe03f */
[----:B------:R-:W-:Y:S02]  /*15a0*/  IMAD.U32 R3, RZ, RZ, UR39 ;  /* 0x00000027ff037e24 */ /* 0x000fe4000f8e00ff */
[----:B------:R-:W-:-:S04]  /*15b0*/  UISETP.NE.AND UP0, UPT, UR4, 0x12, UPT ;  /* 0x000000120400788c */ /* 0x000fc8000bf05270 */
[----:B------:R-:W-:Y:S02]  /*15c0*/  USEL UR5, URZ, 0x1, UP0 ;  /* 0x000000013f057887 */ /* 0x000fe40008000000 */
[----:B------:R-:W-:Y:S02]  /*15d0*/  USEL UR8, UR4, URZ, UP0 ;  /* 0x0000003f04087287 */ /* 0x000fe40008000000 */
[----:B------:R-:W-:-:S06]  /*15e0*/  ULOP3.LUT UR5, UR38, UR5, URZ, 0x3c, !UPT ;  /* 0x0000000526057292 */ /* 0x000fcc000f8e3c3f */
[----:B------:R-:W-:-:S07]  /*15f0*/  IMAD.U32 R7, RZ, RZ, UR5 ;  /* 0x00000005ff077e24 */ /* 0x000fce000f8e00ff */
.L_x_26:
[----:B------:R-:W-:Y:S05]  /*1600*/  @!P0 BRA `(.L_x_20) ;  /* 0x0000000000048947 */ /* 0x000fea0003800000 */
[----:B------:R-:W-:Y:S01]  /*1610*/  BPT.TRAP 0x1 ;  /* 0x000000040000795c */ /* 0x000fe20000300000 */
.L_x_20:
[----:B------:R-:W3:Y:S01]  /*1620*/  S2UR UR5, SR_CgaCtaId ;  /* 0x00000000000579c3 */ /* 0x000ee20000008800 */
[----:B------:R-:W-:Y:S01]  /*1630*/  UMOV UR4, 0x400 ;  /* 0x0000040000047882 */ /* 0x000fe20000000000 */
[----:B01----:R-:W-:Y:S01]  /*1640*/  IMAD.U32 R5, RZ, RZ, UR8 ;  /* 0x00000008ff057e24 */ /* 0x003fe2000f8e00ff */
[----:B------:R-:W-:Y:S01]  /*1650*/  SHF.L.U32 R4, R7, 0x1f, RZ ;  /* 0x0000001f07047819 */ /* 0x000fe200000006ff */
[----:B---3--:R-:W-:-:S06]  /*1660*/  ULEA UR4, UR5, UR4, 0x18 ;  /* 0x0000000405047291 */ /* 0x008fcc000f8ec03f */
[----:B------:R-:W-:-:S04]  /*1670*/  IMAD.U32 R6, RZ, RZ, UR4 ;  /* 0x00000004ff067e24 */ /* 0x000fc8000f8e00ff */
[----:B------:R-:W-:-:S04]  /*1680*/  IMAD R5, R5, 0x8, R6 ;  /* 0x0000000805057824 */ /* 0x000fc800078e0206 */
[----:B------:R0:W1:Y:S01]  /*1690*/  SYNCS.PHASECHK.TRANS64.TRYWAIT P1, [R5+URZ], R4 ;  /* 0x00000004050075a7 */ /* 0x000062000802017f */
[----:B------:R-:W-:Y:S05]  /*16a0*/  @!P0 BRA `(.L_x_21) ;  /* 0x0000000000048947 */ /* 0x000fea0003800000 */
[----:B------:R-:W-:Y:S01]  /*16b0*/  BPT.TRAP 0x1 ;  /* 0x000000040000795c */ /* 0x000fe20000300000 */
.L_x_21:
[----:B-1----:R-:W-:Y:S05]  /*16c0*/  @P1 BRA `(.L_x_22) ;  /* 0x0000000000081947 */ /* 0x002fea0003800000 */
[----:B------:R-:W1:Y:S02]  /*16d0*/  SYNCS.PHASECHK.TRANS64.TRYWAIT P1, [R5+URZ], R4 ;  /* 0x00000004050075a7 */ /* 0x000e64000802017f */
[----:B-1----:R-:W-:Y:S05]  /*16e0*/  @!P1 BRA `(.L_x_23) ;  /* 0x0000008c00489947 */ /* 0x002fea0003800000 */
.L_x_22:
[----:B------:R-:W-:Y:S01]  /*16f0*/  ULEA UR4, UR8, UR41, 0x8 ;  /* 0x0000002908047291 */ /* 0x000fe2000f8e403f */
[----:B------:R-:W-:Y:S01]  /*1700*/  WARPGROUP.ARRIVE ;  /* 0x00000000000079c5 */ /* 0x000fe20000000000 */
[----:B------:R-:W-:Y:S01]  /*1710*/  ULEA UR6, UR8, UR9, 0x9 ;  /* 0x0000000908067291 */ /* 0x000fe2000f8e483f */
[----:B------:R-:W-:Y:S01]  /*1720*/  UMOV UR5, 0xc0000010 ;  /* 0xc000001000057882 */ /* 0x000fe20000000000 */
[----:B------:R-:W-:-:S07]  /*1730*/  UMOV UR7, 0xc0000010 ;  /* 0xc000001000077882 */ /* 0x000fce0000000000 */
[----:B------:R-:W-:Y:S03]  /*1740*/  IGMMA.64x256x32.S8.S8 R24, gdesc[UR4], R24, gsb0 ;  /* 0x06600000041879f1 */ /* 0x000fe60008041018 */
[----:B------:R-:W-:Y:S02]  /*1750*/  WARPGROUP.DEPBAR.LE gsb0, 0x0 ;  /* 0x00008000000079c5 */ /* 0x000fe40000010000 */
[----:B------:R-:W-:Y:S05]  /*1760*/  @!P0 BRA `(.L_x_24) ;  /* 0x0000000000048947 */ /* 0x000fea0003800000 */
[----:B------:R-:W-:Y:S01]  /*1770*/  BPT.TRAP 0x1 ;  /* 0x000000040000795c */ /* 0x000fe20000300000 */
.L_x_24:
[----:B01----:R-:W-:Y:S01]  /*1780*/  IMAD R4, R3, 0x8, R6 ;  /* 0x0000000803047824 */ /* 0x003fe200078e0206 */
[----:B------:R-:W-:-:S03]  /*1790*/  ISETP.GT.U32.AND P1, PT, R19, 0x1, PT ;  /* 0x000000011300780c */ /* 0x000fc60003f24070 */
[----:B------:R-:W-:-:S05]  /*17a0*/  VIADD R4, R4, 0x90 ;  /* 0x0000009004047836 */ /* 0x000fca0000000000 */
[----:B------:R-:W-:-:S04]  /*17b0*/  PRMT R4, RZ, 0x654, R4 ;  /* 0x00000654ff047816 */ /* 0x000fc80000000004 */
[----:B------:R0:W-:Y:S01]  /*17c0*/  SYNCS.ARRIVE.TRANS64.RED.A1T0 RZ, [R4+URZ], RZ ;  /* 0x000000ff04ff79a7 */ /* 0x0001e2000810043f */
[----:B------:R-:W-:Y:S05]  /*17d0*/  @P1 BRA `(.L_x_25) ;  /* 0x0000000000041947 */ /* 0x000fea0003800000 */
[----:B------:R-:W-:Y:S01]  /*17e0*/  BPT.TRAP 0x1 ;  /* 0x000000040000795c */ /* 0x000fe20000300000 */
.L_x_25:
[----:B------:R-:W-:Y:S01]  /*17f0*/  UIADD3 UR8, UR8, 0x1, URZ ;  /* 0x0000000108087890 */ /* 0x000fe2000fffe03f */
[C---:B------:R-:W-:Y:S01]  /*1800*/  ISETP.GT.AND P2, PT, R0.reuse, 0x1, PT ;  /* 0x000000010000780c */ /* 0x040fe20003f44270 */
[----:B------:R-:W-:Y:S02]  /*1810*/  VIADD R3, R3, 0x1 ;  /* 0x0000000103037836 */ /* 0x000fe40000000000 */
[----:B------:R-:W-:Y:S01]  /*1820*/  UISETP.NE.AND UP0, UPT, UR8, 0x12, UPT ;  /* 0x000000120800788c */ /* 0x000fe2000bf05270 */
[----:B------:R-:W-:Y:S02]  /*1830*/  VIADD R0, R0, 0xffffffff ;  /* 0xffffffff00007836 */ /* 0x000fe40000000000 */
[C---:B------:R-:W-:Y:S01]  /*1840*/  ISETP.NE.AND P1, PT, R3.reuse, 0x12, PT ;  /* 0x000000120300780c */ /* 0x040fe20003f25270 */
[----:B------:R-:W-:Y:S02]  /*1850*/  USEL UR4, URZ, 0x1, UP0 ;  /* 0x000000013f047887 */ /* 0x000fe40008000000 */
[----:B------:R-:W-:Y:S01]  /*1860*/  USEL UR8, UR8, URZ, UP0 ;  /* 0x0000003f08087287 */ /* 0x000fe20008000000 */
[----:B------:R-:W-:-:S03]  /*1870*/  SEL R3, R3, RZ, P1 ;  /* 0x000000ff03037207 */ /* 0x000fc60000800000 */
[----:B------:R-:W-:Y:S01]  /*1880*/  LOP3.LUT R7, R7, UR4, RZ, 0x3c, !PT ;  /* 0x0000000407077c12 */ /* 0x000fe2000f8e3cff */
[----:B------:R-:W-:Y:S07]  /*1890*/  @P2 BRA `(.L_x_26) ;  /* 0xfffffffc00582947 */ /* 0x000fee000383ffff */
.L_x_19:
[----:B------:R-:W3:Y:S02]  /*18a0*/  LDC R0, c[0x0][0x28c] ;  /* 0x0000a300ff007b82 */ /* 0x000ee40000000800 */
[----:B---3--:R-:W-:-:S13]  /*18b0*/  ISETP.GE.AND P1, PT, R0, 0x1, PT ;  /* 0x000000010000780c */ /* 0x008fda0003f26270 */
[----:B------:R-:W-:Y:S05]  /*18c0*/  @!P1 BRA `(.L_x_27) ;  /* 0x0000000000409947 */ /* 0x000fea0003800000 */
[----:B------:R-:W-:Y:S05]  /*18d0*/  @!P0 BRA `(.L_x_28) ;  /* 0x0000000000048947 */ /* 0x000fea0003800000 */
[----:B------:R-:W-:Y:S01]  /*18e0*/  BPT.TRAP 0x1 ;  /* 0x000000040000795c */ /* 0x000fe20000300000 */
.L_x_28:
[----:B------:R-:W-:Y:S01]  /*18f0*/  UISETP.LT.AND UP0, UPT, UR40, 0x1, UPT ;  /* 0x000000012800788c */ /* 0x000fe2000bf01270 */
[----:B------:R-:W-:-:S03]  /*1900*/  ISETP.GT.U32.AND P0, PT, R19, 0x1, PT ;  /* 0x000000011300780c */ /* 0x000fc60003f04070 */
[----:B------:R-:W-:-:S04]  /*1910*/  USEL UR6, UR40, 0x1, UP0 ;  /* 0x0000000128067887 */ /* 0x000fc80008000000 */
[----:B------:R-:W-:-:S04]  /*1920*/  UIADD3 UR6, UR39, UR40, -UR6 ;  /* 0x0000002827067290 */ /* 0x000fc8000fffe806 */
[----:B------:R-:W-:-:S04]  /*1930*/  UIMAD.WIDE.U32 UR4, UR6, 0x38e38e39, URZ ;  /* 0x38e38e39060478a5 */ /* 0x000fc8000f8e003f */
[----:B------:R-:W-:-:S04]  /*1940*/  USHF.R.U32.HI UR4, URZ, 0x2, UR5 ;  /* 0x000000023f047899 */ /* 0x000fc80008011605 */
[----:B------:R-:W-:-:S06]  /*1950*/  UIMAD UR6, UR4, -0x12, UR6 ;  /* 0xffffffee040678a4 */ /* 0x000fcc000f8e0206 */
[----:B------:R-:W-:-:S04]  /*1960*/  IMAD.U32 R3, RZ, RZ, UR6 ;  /* 0x00000006ff037e24 */ /* 0x000fc8000f8e00ff */
[----:B------:R-:W-:-:S04]  /*1970*/  IMAD R0, R3, 0x8, R6 ;  /* 0x0000000803007824 */ /* 0x000fc800078e0206 */
[----:B------:R-:W-:-:S05]  /*1980*/  VIADD R0, R0, 0x90 ;  /* 0x0000009000007836 */ /* 0x000fca0000000000 */
[----:B------:R-:W-:-:S04]  /*1990*/  PRMT R0, RZ, 0x654, R0 ;  /* 0x00000654ff007816 */ /* 0x000fc80000000000 */
[----:B------:R3:W-:Y:S01]  /*19a0*/  SYNCS.ARRIVE.TRANS64.RED.A1T0 RZ, [R0+URZ], RZ ;  /* 0x000000ff00ff79a7 */ /* 0x0007e2000810043f */
[----:B------:R-:W-:Y:S05]  /*19b0*/  @P0 BRA `(.L_x_27) ;  /* 0x0000000000040947 */ /* 0x000fea0003800000 */
[----:B------:R-:W-:Y:S01]  /*19c0*/  BPT.TRAP 0x1 ;  /* 0x000000040000795c */ /* 0x000fe20000300000 */
.L_x_27:
[----:B------:R-:W4:Y:S01]  /*19d0*/  LDC R9, c[0x0][0x288] ;  /* 0x0000a200ff097b82 */ /* 0x000f220000000800 */
[--C-:B---3--:R-:W-:Y:S01]  /*19e0*/  SHF.R.U32.HI R0, RZ, 0x2, R18.reuse ;  /* 0x00000002ff007819 */ /* 0x108fe20000011612 */
[----:B------:R-:W-:Y:S01]  /*19f0*/  UIADD3 UR39, UR40, UR39, URZ ;  /* 0x0000002728277290 */ /* 0x000fe2000fffe03f */
[----:B01----:R-:W-:Y:S01]  /*1a00*/  SHF.R.U32.HI R5, RZ, 0x7, R18 ;  /* 0x00000007ff057819 */ /* 0x003fe20000011612 */
[----:B------:R-:W-:Y:S01]  /*1a10*/  ULDC UR7, c[0x0][0x284] ;  /* 0x0000a10000077ab9 */ /* 0x000fe20000000800 */
[----:B------:R-:W-:Y:S01]  /*1a20*/  LOP3.LUT R4, R18, 0x60, RZ, 0xc0, !PT ;  /* 0x0000006012047812 */ /* 0x000fe200078ec0ff */
[----:B------:R-:W-:Y:S01]  /*1a30*/  UISETP.GT.U32.AND UP0, UPT, UR39, 0x11, UPT ;  /* 0x000000112700788c */ /* 0x000fe2000bf04070 */
[----:B------:R-:W-:Y:S01]  /*1a40*/  LOP3.LUT R3, R0, 0x7, RZ, 0xc0, !PT ;  /* 0x0000000700037812 */ /* 0x000fe200078ec0ff */
[----:B------:R-:W-:Y:S01]  /*1a50*/  UISETP.GE.U32.AND UP1, UPT, UR40, 0x12, UPT ;  /* 0x000000122800788c */ /* 0x000fe2000bf26070 */
[----:B------:R-:W-:Y:S01]  /*1a60*/  LOP3.LUT R0, R5, 0x1, RZ, 0xc0, !PT ;  /* 0x0000000105007812 */ /* 0x000fe200078ec0ff */
[----:B------:R-:W-:Y:S01]  /*1a70*/  UISETP.LT.U32.AND UP0, UPT, UR40, 0x12, UP0 ;  /* 0x000000122800788c */ /* 0x000fe20008701070 */
[----:B------:R-:W-:Y:S01]  /*1a80*/  SHF.R.U32.HI R6, RZ, 0x1, R4 ;  /* 0x00000001ff067819 */ /* 0x000fe20000011604 */
[----:B------:R-:W-:Y:S01]  /*1a90*/  IMAD.SHL.U32 R4, R18, 0x2, RZ ;  /* 0x0000000212047824 */ /* 0x000fe200078e00ff */
[----:B------:R-:W-:Y:S01]  /*1aa0*/  SHF.R.S32.HI R14, RZ, 0x1f, R22 ;  /* 0x0000001fff0e7819 */ /* 0x000fe20000011416 */
[----:B------:R-:W-:Y:S01]  /*1ab0*/  IMAD.SHL.U32 R8, R0, 0x40, RZ ;  /* 0x0000004000087824 */ /* 0x000fe200078e00ff */
[--C-:B------:R-:W-:Y:S01]  /*1ac0*/  IADD3 R5, RZ, -R6, -R3.reuse ;  /* 0x80000006ff057210 */ /* 0x100fe20007ffe803 */
[----:B------:R-:W-:Y:S01]  /*1ad0*/  ULDC.64 UR8, c[0x0][0x5d0] ;  /* 0x0001740000087ab9 */ /* 0x000fe20000000a00 */
[----:B------:R-:W-:Y:S01]  /*1ae0*/  LOP3.LUT R4, R4, 0x6, RZ, 0xc0, !PT ;  /* 0x0000000604047812 */ /* 0x000fe200078ec0ff */
[----:B------:R-:W-:Y:S01]  /*1af0*/  UIMAD.WIDE.U32 UR4, UR39, 0x38e38e39, URZ ;  /* 0x38e38e39270478a5 */ /* 0x000fe2000f8e003f */
[----:B------:R-:W-:Y:S01]  /*1b00*/  LOP3.LUT R3, R8, 0x40, R3, 0xe2, !PT ;  /* 0x0000004008037812 */ /* 0x000fe200078ee203 */
[----:B------:R-:W-:Y:S01]  /*1b10*/  IMAD R7, R0, -0x40, R5 ;  /* 0xffffffc000077824 */ /* 0x000fe200078e0205 */
[----:B------:R-:W-:Y:S01]  /*1b20*/  LOP3.LUT R0, R18, 0x3, RZ, 0xc0, !PT ;  /* 0x0000000312007812 */ /* 0x000fe200078ec0ff */
[----:B------:R-:W-:Y:S01]  /*1b30*/  USEL UR6, URZ, 0x1, !UP0 ;  /* 0x000000013f067887 */ /* 0x000fe2000c000000 */
[----:B------:R-:W-:Y:S01]  /*1b40*/  PRMT R8, R4, 0x6540, R23 ;  /* 0x0000654004087816 */ /* 0x000fe20000000017 */
[----:B------:R-:W-:Y:S01]  /*1b50*/  IMAD.SHL.U32 R23, R23, 0x100, RZ ;  /* 0x0000010017177824 */ /* 0x000fe200078e00ff */
[----:B------:R-:W-:Y:S01]  /*1b60*/  USHF.R.U32.HI UR4, URZ, 0x2, UR5 ;  /* 0x000000023f047899 */ /* 0x000fe20008011605 */
[----:B----4-:R-:W-:Y:S01]  /*1b70*/  IMAD R12, R0, -0x2, R9 ;  /* 0xfffffffe000c7824 */ /* 0x010fe200078e0209 */
[----:B------:R-:W-:Y:S01]  /*1b80*/  ULOP3.LUT UR38, UR38, UR6, URZ, 0x3c, !UPT ;  /* 0x0000000626267292 */ /* 0x000fe2000f8e3c3f */
[----:B------:R-:W-:Y:S01]  /*1b90*/  IMAD.SHL.U32 R0, R152, 0x80, RZ ;  /* 0x0000008098007824 */ /* 0x000fe200078e00ff */
[----:B------:R-:W-:Y:S01]  /*1ba0*/  ISETP.GE.AND P0, PT, R23, R9, PT ;  /* 0x000000091700720c */ /* 0x000fe20003f06270 */
[----:B------:R-:W-:Y:S01]  /*1bb0*/  IMAD R5, R14, UR8, RZ ;  /* 0x000000080e057c24 */ /* 0x000fe2000f8e02ff */
[--C-:B------:R-:W-:Y:S01]  /*1bc0*/  SHF.R.S32.HI R9, RZ, 0x1f, R8.reuse ;  /* 0x0000001fff097819 */ /* 0x100fe20000011408 */
[----:B------:R-:W-:Y:S01]  /*1bd0*/  IMAD.WIDE R10, R152, 0x80, RZ ;  /* 0x00000080980a7825 */ /* 0x000fe200078e02ff */
[C---:B------:R-:W-:Y:S01]  /*1be0*/  ISETP.GE.OR P0, PT, R0.reuse, UR7, P0 ;  /* 0x0000000700007c0c */ /* 0x040fe20008706670 */
[----:B------:R-:W-:Y:S01]  /*1bf0*/  UIMAD UR39, UR4, -0x12, UR39 ;  /* 0xffffffee042778a4 */ /* 0x000fe2000f8e0227 */
[----:B------:R-:W-:Y:S01]  /*1c00*/  IADD3 R160, -R0, UR7, R7 ;  /* 0x0000000700a07c10 */ /* 0x000fe2000fffe107 */
[C---:B------:R-:W-:Y:S01]  /*1c10*/  IMAD R13, R22.reuse, UR9, R5 ;  /* 0x00000009160d7c24 */ /* 0x040fe2000f8e0205 */
[----:B------:R-:W-:Y:S01]  /*1c20*/  @UP1 ULOP3.LUT UR38, UR38, 0x1, UR4, 0x78, !UPT ;  /* 0x0000000126261892 */ /* 0x000fe2000f8e7804 */
[----:B------:R-:W-:Y:S01]  /*1c30*/  IMAD.WIDE.U32 R4, R22, UR8, R8 ;  /* 0x0000000816047c25 */ /* 0x000fe2000f8e0008 */
[----:B------:R-:W-:-:S03]  /*1c40*/  LOP3.LUT R161, R10, R3, R6, 0xfe, !PT ;  /* 0x000000030aa17212 */ /* 0x000fc600078efe06 */
[----:B------:R-:W-:Y:S02]  /*1c50*/  IMAD.IADD R5, R5, 0x1, R13 ;  /* 0x0000000105057824 */ /* 0x000fe400078e020d */
[----:B------:R-:W-:Y:S02]  /*1c60*/  IMAD.IADD R0, R12, 0x1, -R23 ;  /* 0x000000010c007824 */ /* 0x000fe400078e0a17 */
[----:B------:R-:W-:Y:S01]  /*1c70*/  IMAD.MOV.U32 R152, RZ, RZ, -0x1 ;  /* 0xffffffffff987424 */ /* 0x000fe200078e00ff */
[----:B------:R-:W-:Y:S06]  /*1c80*/  @P0 BRA `(.L_x_29) ;  /* 0x0000006000a00947 */ /* 0x000fec0003800000 */
[----:B------:R-:W0:Y:S01]  /*1c90*/  LDC.64 R12, c[0x0][0x5c8] ;  /* 0x00017200ff0c7b82 */ /* 0x000e220000000a00 */
[----:B------:R-:W-:Y:S01]  /*1ca0*/  ULDC.64 UR4, c[0x0][0x5c0] ;  /* 0x0001700000047ab9 */ /* 0x000fe20000000a00 */
[----:B------:R-:W-:Y:S01]  /*1cb0*/  BSSY B0, `(.L_x_29) ;  /* 0x0000625000007945 */ /* 0x000fe20003800000 */
[-C--:B0-----:R-:W-:Y:S02]  /*1cc0*/  IMAD R6, R11, R12.reuse, RZ ;  /* 0x0000000c0b067224 */ /* 0x081fe400078e02ff */
[----:B------:R-:W-:-:S04]  /*1cd0*/  IMAD.WIDE.U32 R4, R161, R12, R4 ;  /* 0x0000000ca1047225 */ /* 0x000fc800078e0004 */
[----:B------:R-:W-:Y:S01]  /*1ce0*/  IMAD R3, R161, R13, R6 ;  /* 0x0000000da1037224 */ /* 0x000fe200078e0206 */
[----:B------:R-:W-:-:S03]  /*1cf0*/  IADD3 R4, P0, R4, UR4, RZ ;  /* 0x0000000404047c10 */ /* 0x000fc6000ff1e0ff */
[----:B------:R-:W-:Y:S01]  /*1d00*/  IMAD.IADD R3, R5, 0x1, R3 ;  /* 0x0000000105037824 */ /* 0x000fe200078e0203 */
[----:B------:R-:W-:-:S04]  /*1d10*/  LEA R6, P1, R12, R4, 0x3 ;  /* 0x000000040c067211 */ /* 0x000fc800078218ff */
[----:B------:R-:W-:Y:S02]  /*1d20*/  IADD3.X R5, R3, UR5, RZ, P0, !PT ;  /* 0x0000000503057c10 */ /* 0x000fe400087fe4ff */
[----:B-----5:R-:W-:Y:S02]  /*1d30*/  ISETP.NE.AND P0, PT, R154, RZ, PT ;  /* 0x000000ff9a00720c */ /* 0x020fe40003f05270 */
[----:B------:R-:W-:-:S11]  /*1d40*/  LEA.HI.X R7, R12, R5, R13, 0x3, P1 ;  /* 0x000000050c077211 */ /* 0x000fd600008f1c0d */
[----:B------:R-:W-:Y:S05]  /*1d50*/  @!P0 BRA `(.L_x_30) ;  /* 0x0000004800608947 */ /* 0x000fea0003800000 */
[----:B------:R-:W0:Y:S01]  /*1d60*/  LDC.64 R156, c[0x0][0x5b0] ;  /* 0x00016c00ff9c7b82 */ /* 0x000e220000000a00 */
[----:B------:R-:W-:Y:S01]  /*1d70*/  ULDC.64 UR4, c[0x0][0x5b8] ;  /* 0x00016e0000047ab9 */ /* 0x000fe20000000a00 */
[----:B------:R-:W-:Y:S01]  /*1d80*/  ISETP.GE.AND P1, PT, R160, 0x1, PT ;  /* 0x00000001a000780c */ /* 0x000fe20003f26270 */
[----:B------:R-:W-:Y:S01]  /*1d90*/  IMAD R3, R14, UR4, RZ ;  /* 0x000000040e037c24 */ /* 0x000fe2000f8e02ff */
[----:B------:R-:W-:Y:S01]  /*1da0*/  BSSY B1, `(.L_x_31) ;  /* 0x000000e000017945 */ /* 0x000fe20003800000 */
[----:B------:R-:W-:Y:S01]  /*1db0*/  IMAD.WIDE.U32 R20, R22, UR4, R8 ;  /* 0x0000000416147c25 */ /* 0x000fe2000f8e0008 */
[----:B------:R-:W-:Y:S02]  /*1dc0*/  ISETP.LT.OR P5, PT, R0, 0x1, !P1 ;  /* 0x000000010000780c */ /* 0x000fe40004fa1670 */
[----:B------:R-:W1:Y:S01]  /*1dd0*/  LDC.64 R158, c[0x0][0x5a8] ;  /* 0x00016a00ff9e7b82 */ /* 0x000e620000000a00 */
[----:B------:R-:W-:Y:S02]  /*1de0*/  IMAD R3, R22, UR5, R3 ;  /* 0x0000000516037c24 */ /* 0x000fe4000f8e0203 */
[----:B------:R-:W-:-:S02]  /*1df0*/  IMAD.MOV.U32 R14, RZ, RZ, R20 ;  /* 0x000000ffff0e7224 */ /* 0x000fc400078e0014 */
[----:B------:R-:W-:Y:S02]  /*1e00*/  IMAD.IADD R15, R21, 0x1, R3 ;  /* 0x00000001150f7824 */ /* 0x000fe400078e0203 */
[-C--:B0-----:R-:W-:Y:S02]  /*1e10*/  IMAD R10, R11, R156.reuse, RZ ;  /* 0x0000009c0b0a7224 */ /* 0x081fe400078e02ff */
[----:B------:R-:W-:-:S04]  /*1e20*/  IMAD.WIDE.U32 R8, R161, R156, R14 ;  /* 0x0000009ca1087225 */ /* 0x000fc800078e000e */
[----:B------:R-:W-:Y:S01]  /*1e30*/  IMAD R13, R161, R157, R10 ;  /* 0x0000009da10d7224 */ /* 0x000fe200078e020a */
[----:B-1----:R-:W-:-:S04]  /*1e40*/  IADD3 R8, P0, R8, R158, RZ ;  /* 0x0000009e08087210 */ /* 0x002fc80007f1e0ff */
[----:B------:R-:W-:Y:S01]  /*1e50*/  IADD3.X R9, R159, R9, R13, P0, !PT ;  /* 0x000000099f097210 */ /* 0x000fe200007fe40d */
[----:B------:R-:W-:Y:S08]  /*1e60*/  @P5 BRA `(.L_x_32) ;  /* 0x0000000000045947 */ /* 0x000ff00003800000 */
[----:B--2---:R0:W5:Y:S02]  /*1e70*/  LDG.E.U8 R155, desc[UR36][R8.64] ;  /* 0x00000024089b7981 */ /* 0x004164000c1e1100 */
.L_x_32:
[----:B------:R-:W-:Y:S05]  /*1e80*/  BSYNC B1 ;  /* 0x0000000000017941 */ /* 0x000fea0003800000 */
.L_x_31:
[----:B-----5:R-:W-:Y:S01]  /*1e90*/  LOP3.LUT R3, R155, 0xffff, RZ, 0xc0, !PT ;  /* 0x0000ffff9b037812 */ /* 0x020fe200078ec0ff */
[----:B------:R-:W-:Y:S01]  /*1ea0*/  IMAD.SHL.U32 R10, R156, 0x8, RZ ;  /* 0x000000089c0a7824 */ /* 0x000fe200078e00ff */
[----:B------:R-:W-:Y:S01]  /*1eb0*/  ISETP.LT.OR P2, PT, R0, 0x2, !P1 ;  /* 0x000000020000780c */ /* 0x000fe20004f41670 */
[----:B------:R-:W-:Y:S01]  /*1ec0*/  BSSY B1, `(.L_x_33) ;  /* 0x000000e000017945 */ /* 0x000fe20003800000 */
[----:B------:R-:W-:Y:S02]  /*1ed0*/  PRMT R3, R3, 0x8880, RZ ;  /* 0x0000888003037816 */ /* 0x000fe400000000ff */
[----:B------:R-:W-:Y:S02]  /*1ee0*/  SHF.L.U64.HI R11, R156, 0x3, R157 ;  /* 0x000000039c0b7819 */ /* 0x000fe4000001029d */
[----:B------:R-:W-:Y:S01]  /*1ef0*/  ISETP.GE.AND P0, PT, R160, 0x9, PT ;  /* 0x00000009a000780c */ /* 0x000fe20003f06270 */
[----:B------:R-:W-:Y:S02]  /*1f00*/  IMAD R12, R3, R154, RZ ;  /* 0x0000009a030c7224 */ /* 0x000fe400078e02ff */
[----:B------:R-:W-:-:S04]  /*1f10*/  IMAD.WIDE.U32 R10, R161, R156, R10 ;  /* 0x0000009ca10a7225 */ /* 0x000fc800078e000a */
[----:B------:R-:W-:Y:S01]  /*1f20*/  @!P5 IMAD R3, R24, R153, R12 ;  /* 0x000000991803d224 */ /* 0x000fe200078e020c */
[----:B------:R-:W-:Y:S01]  /*1f30*/  IADD3 R10, P3, P4, R20, R158, R10 ;  /* 0x0000009e140a7210 */ /* 0x000fe20007c7e00a */
[----:B------:R-:W-:-:S03]  /*1f40*/  IMAD.IADD R13, R13, 0x1, R11 ;  /* 0x000000010d0d7824 */ /* 0x000fc600078e020b */
[----:B------:R1:W-:Y:S01]  /*1f50*/  @!P5 STG.E.U8 desc[UR36][R4.64], R3 ;  /* 0x000000030400d986 */ /* 0x0003e2000c101124 */
[----:B------:R-:W-:Y:S08]  /*1f60*/  @P2 BRA `(.L_x_34) ;  /* 0x00000000000c2947 */ /* 0x000ff00003800000 */
[----:B--2---:R-:W1:Y:S02]  /*1f70*/  LDG.E.U8 R155, desc[UR36][R8.64+0x1] ;  /* 0x00000124089b7981 */ /* 0x004e64000c1e1100 */
[----:B-1----:R-:W-:-:S05]  /*1f80*/  PRMT R3, R155, 0x8880, RZ ;  /* 0x000088809b037816 */ /* 0x002fca00000000ff */
[----:B------:R-:W-:-:S07]  /*1f90*/  IMAD R12, R3, R154, RZ ;  /* 0x0000009a030c7224 */ /* 0x000fce00078e02ff */
.L_x_34:
[----:B------:R-:W-:Y:S05]  /*1fa0*/  BSYNC B1 ;  /* 0x0000000000017941 */ /* 0x000fea0003800000 */
.L_x_33:
[C---:B------:R-:W-:Y:S01]  /*1fb0*/  ISETP.LT.OR P5, PT, R0.reuse, 0x1, !P0 ;  /* 0x000000010000780c */ /* 0x040fe200047a1670 */
[----:B------:R-:W-:Y:S01]  /*1fc0*/  @!P2 IMAD R25, R25, R153, R12 ;  /* 0x000000991919a224 */ /* 0x000fe200078e020c */
[----:B------:R-:W-:Y:S01]  /*1fd0*/  BSSY B1, `(.L_x_35) ;  /* 0x000000a000017945 */ /* 0x000fe20003800000 */
[----:B------:R-:W-:Y:S02]  /*1fe0*/  IADD3.X R11, R15, R159, R13, P3, P4 ;  /* 0x0000009f0f0b7210 */ /* 0x000fe40001fe840d */
[C---:B------:R-:W-:Y:S01]  /*1ff0*/  ISETP.LT.OR P3, PT, R0.reuse, 0x2, !P0 ;  /* 0x000000020000780c */ /* 0x040fe20004761670 */
[----:B------:R3:W-:Y:S01]  /*2000*/  @!P2 STG.E.U8 desc[UR36][R4.64+0x1], R25 ;  /* 0x000001190400a986 */ /* 0x0007e2000c101124 */
[C---:B------:R-:W-:Y:S02]  /*2010*/  ISETP.LT.OR P4, PT, R0.reuse, 0x9, !P1 ;  /* 0x000000090000780c */ /* 0x040fe40004f81670 */
[----:B------:R-:W-:-:S04]  /*2020*/  ISETP.LT.OR P2, PT, R0, 0xa, !P1 ;  /* 0x0000000a0000780c */ /* 0x000fc80004f41670 */
[----:B------:R-:W-:Y:S09]  /*2030*/  @P5 BRA `(.L_x_36) ;  /* 0x00000000000c5947 */ /* 0x000ff20003800000 */
[----:B--2---:R-:W1:Y:S02]  /*2040*/  LDG.E.U8 R155, desc[UR36][R10.64] ;  /* 0x000000240a9b7981 */ /* 0x004e64000c1e1100 */
[----:B-1----:R-:W-:-:S05]  /*2050*/  PRMT R3, R155, 0x8880, RZ ;  /* 0x000088809b037816 */ /* 0x002fca00000000ff */
[----:B------:R-:W-:-:S07]  /*2060*/  IMAD R12, R3, R154, RZ ;  /* 0x0000009a030c7224 */ /* 0x000fce00078e02ff */
.L_x_36:
[----:B------:R-:W-:Y:S05]  /*2070*/  BSYNC B1 ;  /* 0x0000000000017941 */ /* 0x000fea0003800000 */
.L_x_35:
[----:B-1----:R-:W-:Y:S01]  /*2080*/  @!P5 IMAD R3, R26, R153, R12 ;  /* 0x000000991a03d224 */ /* 0x002fe200078e020c */
[----:B------:R-:W-:Y:S04]  /*2090*/  BSSY B1, `(.L_x_37) ;  /* 0x0000006000017945 */ /* 0x000fe80003800000 */
[----:B------:R1:W-:Y:S01]  /*20a0*/  @!P5 STG.E.U8 desc[UR36][R6.64], R3 ;  /* 0x000000030600d986 */ /* 0x0003e2000c101124 */
[----:B------:R-:W-:Y:S05]  /*20b0*/  @P3 BRA `(.L_x_38) ;  /* 0x00000000000c3947 */ /* 0x000fea0003800000 */
[----:B--2---:R-:W1:Y:S02]  /*20c0*/  LDG.E.U8 R155, desc[UR36][R10.64+0x1] ;  /* 0x000001240a9b7981 */ /* 0x004e64000c1e1100 */
[----:B-1----:R-:W-:-:S05]  /*20d0*/  PRMT R3, R155, 0x8880, RZ ;  /* 0x000088809b037816 */ /* 0x002fca00000000ff */
[----:B------:R-:W-:-:S07]  /*20e0*/  IMAD R12, R3, R154, RZ ;  /* 0x0000009a030c7224 */ /* 0x000fce00078e02ff */
.L_x_38:
[----:B------:R-:W-:Y:S05]  /*20f0*/  BSYNC B1 ;  /* 0x0000000000017941 */ /* 0x000fea0003800000 */
.L_x_37:
[----:B------:R-:W-:Y:S01]  /*2100*/  @!P3 IMAD R27, R27, R153, R12 ;  /* 0x000000991b1bb224 */ /* 0x000fe200078e020c */
[----:B------:R-:W-:Y:S04]  /*2110*/  BSSY B1, `(.L_x_39) ;  /* 0x0000006000017945 */ /* 0x000fe80003800000 */
[----:B------:R4:W-:Y:S01]  /*2120*/  @!P3 STG.E.U8 desc[UR36][R6.64+0x1], R27 ;  /* 0x0000011b0600b986 */ /* 0x0009e2000c101124 */
[----:B------:R-:W-:Y:S05]  /*2130*/  @P4 BRA `(.L_x_40) ;  /* 0x00000000000c4947 */ /* 0x000fea0003800000 */
[----:B--2---:R-:W1:Y:S02]  /*2140*/  LDG.E.U8 R155, desc[UR36][R8.64+0x8] ;  /* 0x00000824089b7981 */ /* 0x004e64000c1e1100 */
[----:B-1----:R-:W-:-:S05]  /*2150*/  PRMT R3, R155, 0x8880, RZ ;  /* 0x000088809b037816 */ /* 0x002fca00000000ff */
[----:B------:R-:W-:-:S07]  /*2160*/  IMAD R12, R3, R154, RZ ;  /* 0x0000009a030c7224 */ /* 0x000fce00078e02ff */
.L_x_40:
[----:B------:R-:W-:Y:S05]  /*2170*/  BSYNC B1 ;  /* 0x0000000000017941 */ /* 0x000fea0003800000 */
.L_x_39:
[----:B-1----:R-:W-:Y:S01]  /*2180*/  @!P4 IMAD R3, R28, R153, R12 ;  /* 0x000000991c03c224 */ /* 0x002fe200078e020c */
[----:B------:R-:W-:Y:S04]  /*2190*/  BSSY B1, `(.L_x_41) ;  /* 0x0000006000017945 */ /* 0x000fe80003800000 */
[----:B------:R1:W-:Y:S01]  /*21a0*/  @!P4 STG.E.U8 desc[UR36][R4.64+0x8], R3 ;  /* 0x000008030400c986 */ /* 0x0003e2000c101124 */
[----:B------:R-:W-:Y:S05]  /*21b0*/  @P2 BRA `(.L_x_42) ;  /* 0x00000000000c2947 */ /* 0x000fea0003800000 */
[----:B--2---:R-:W1:Y:S02]  /*21c0*/  LDG.E.U8 R155, desc[UR36][R8.64+0x9] ;  /* 0x00000924089b7981 */ /* 0x004e64000c1e1100 */
[----:B-1----:R-:W-:-:S05]  /*21d0*/  PRMT R3, R155, 0x8880, RZ ;  /* 0x000088809b037816 */ /* 0x002fca00000000ff */
[----:B------:R-:W-:-:S07]  /*21e0*/  IMAD R12, R3, R154, RZ ;  /* 0x0000009a030c7224 */ /* 0x000fce00078e02ff */
.L_x_42:
[----:B------:R-:W-:Y:S05]  /*21f0*/  BSYNC B1 ;  /* 0x0000000000017941 */ /* 0x000fea0003800000 */
.L_x_41:
[C---:B------:R-:W-:Y:S01]  /*2200*/  ISETP.LT.OR P4, PT, R0.reuse, 0x9, !P0 ;  /* 0x000000090000780c */ /* 0x040fe20004781670 */
[----:B------:R-:W-:Y:S01]  /*2210*/  @!P2 IMAD R29, R29, R153, R12 ;  /* 0x000000991d1da224 */ /* 0x000fe200078e020c */
[----:B------:R-:W-:Y:S01]  /*2220*/  BSSY B1, `(.L_x_43) ;  /* 0x0000009000017945 */ /* 0x000fe20003800000 */
[C---:B------:R-:W-:Y:S02]  /*2230*/  ISETP.LT.OR P3, PT, R0.reuse, 0xa, !P0 ;  /* 0x0000000a0000780c */ /* 0x040fe40004761670 */
[C---:B------:R-:W-:Y:S01]  /*2240*/  ISETP.LT.OR P5, PT, R0.reuse, 0x11, !P1 ;  /* 0x000000110000780c */ /* 0x040fe20004fa1670 */
[----:B------:R0:W-:Y:S01]  /*2250*/  @!P2 STG.E.U8 desc[UR36][R4.64+0x9], R29 ;  /* 0x0000091d0400a986 */ /* 0x0001e2000c101124 */
[----:B------:R-:W-:-:S06]  /*2260*/  ISETP.LT.OR P2, PT, R0, 0x12, !P1 ;  /* 0x000000120000780c */ /* 0x000fcc0004f41670 */
[----:B------:R-:W-:Y:S07]  /*2270*/  @P4 BRA `(.L_x_44) ;  /* 0x00000000000c4947 */ /* 0x000fee0003800000 */
[----:B--2---:R-:W1:Y:S02]  /*2280*/  LDG.E.U8 R155, desc[UR36][R10.64+0x8] ;  /* 0x000008240a9b7981 */ /* 0x004e64000c1e1100 */
[----:B-1----:R-:W-:-:S05]  /*2290*/  PRMT R3, R155, 0x8880, RZ ;  /* 0x000088809b037816 */ /* 0x002fca00000000ff */
[----:B------:R-:W-:-:S07]  /*22a0*/  IMAD R12, R3, R154, RZ ;  /* 0x0000009a030c7224 */ /* 0x000fce00078e02ff */
.L_x_44:
[----:B------:R-:W-:Y:S05]  /*22b0*/  BSYNC B1 ;  /* 0x0000000000017941 */ /* 0x000fea0003800000 */
.L_x_43:
[----:B-1----:R-:W-:Y:S01]  /*22c0*/  @!P4 IMAD R3, R30, R153, R12 ;  /* 0x000000991e03c224 */ /* 0x002fe200078e020c */
[----:B------:R-:W-:Y:S04]  /*22d0*/  BSSY B1, `(.L_x_45) ;  /* 0x0000006000017945 */ /* 0x000fe80003800000 */
[----:B------:R1:W-:Y:S01]  /*22e0*/  @!P4 STG.E.U8 desc[UR36][R6.64+0x8], R3 ;  /* 0x000008030600c986 */ /* 0x0003e2000c101124 */
[----:B------:R-:W-:Y:S05]  /*22f0*/  @P3 BRA `(.L_x_46) ;  /* 0x00000000000c3947 */ /* 0x000fea0003800000 */
[----:B--2---:R-:W1:Y:S02]  /*2300*/  LDG.E.U8 R155, desc[UR36][R10.64+0x9] ;  /* 0x000009240a9b7981 */ /* 0x004e64000c1e1100 */
[----:B-1----:R-:W-:-:S05]  /*2310*/  PRMT R3, R155, 0x8880, RZ ;  /* 0x000088809b037816 */ /* 0x002fca00000000ff */
[----:B------:R-:W-:-:S07]  /*2320*/  IMAD R12, R3, R154, RZ ;  /* 0x0000009a030c7224 */ /* 0x000fce00078e02ff */
.L_x_46:
[----:B------:R-:W-:Y:S05]  /*2330*/  BSYNC B1 ;  /* 0x0000000000017941 */ /* 0x000fea0003800000 */
.L_x_45:
[----:B------:R-:W-:Y:S01]  /*2340*/  @!P3 IMAD R31, R31, R153, R12 ;  /* 0x000000991f1fb224 */ /* 0x000fe200078e020c */
[----:B------:R-:W-:Y:S04]  /*2350*/  BSSY B1, `(.L_x_47) ;  /* 0x0000006000017945 */ /* 0x000fe80003800000 */
[----:B------:R0:W-:Y:S01]  /*2360*/  @!P3 STG.E.U8 desc[UR36][R6.64+0x9], R31 ;  /* 0x0000091f0600b986 */ /* 0x0001e2000c101124 */
[----:B------:R-:W-:Y:S05]  /*2370*/  @P5 BRA `(.L_x_48) ;  /* 0x00000000000c5947 */ /* 0x000fea0003800000 */
[----:B--2---:R-:W1:Y:S02]  /*2380*/  LDG.E.U8 R155, desc[UR36][R8.64+0x10] ;  /* 0x00001024089b7981 */ /* 0x004e64000c1e1100 */
[----:B-1----:R-:W-:-:S05]  /*2390*/  PRMT R3, R155, 0x8880, RZ ;  /* 0x000088809b037816 */ /* 0x002fca00000000ff */
[----:B------:R-:W-:-:S07]  /*23a0*/  IMAD R12, R3, R154, RZ ;  /* 0x0000009a030c7224 */ /* 0x000fce00078e02ff */
.L_x_48:
[----:B------:R-:W-:Y:S05]  /*23b0*/  BSYNC B1 ;  /* 0x0000000000017941 */ /* 0x000fea0003800000 */
.L_x_47:
[----:B-1----:R-:W-:Y:S01]  /*23c0*/  @!P5 IMAD R3, R32, R153, R12 ;  /* 0x000000992003d224 */ /* 0x002fe200078e020c */
[----:B------:R-:W-:Y:S04]  /*23d0*/  BSSY B1, `(.L_x_49) ;  /* 0x0000006000017945 */ /* 0x000fe80003800000 */
[----:B------:R1:W-:Y:S01]  /*23e0*/  @!P5 STG.E.U8 desc[UR36][R4.64+0x10], R3 ;  /* 0x000010030400d986 */ /* 0x0003e2000c101124 */
[----:B------:R-:W-:Y:S05]  /*23f0*/  @P2 BRA `(.L_x_50) ;  /* 0x00000000000c2947 */ /* 0x000fea0003800000 */
[----:B--2---:R-:W1:Y:S02]  /*2400*/  LDG.E.U8 R155, desc[UR36][R8.64+0x11] ;  /* 0x00001124089b7981 */ /* 0x004e64000c1e1100 */
[----:B-1----:R-:W-:-:S05]  /*2410*/  PRMT R3, R155, 0x8880, RZ ;  /* 0x000088809b037816 */ /* 0x002fca00000000ff */
[----:B------:R-:W-:-:S07]  /*2420*/  IMAD R12, R3, R154, RZ ;  /* 0x0000009a030c7224 */ /* 0x000fce00078e02ff */
.L_x_50:
[----:B------:R-:W-:Y:S05]  /*2430*/  BSYNC B1 ;  /* 0x0000000000017941 */ /* 0x000fea0003800000 */
.L_x_49:
        /* <DEDUP_REMOVED lines=11> */
.L_x_52:
[----:B------:R-:W-:Y:S05]  /*24f0*/  BSYNC B1 ;  /* 0x0000000000017941 */ /* 0x000fea0003800000 */
.L_x_51:
[----:B-1----:R-:W-:Y:S01]  /*2500*/  @!P4 IMAD R3, R34, R153, R12 ;  /* 0x000000992203c224 */ /* 0x002fe200078e020c */
[----:B------:R-:W-:Y:S04]  /*2510*/  BSSY B1, `(.L_x_53) ;  /* 0x0000006000017945 */ /* 0x000fe80003800000 */
[----:B------:R1:W-:Y:S01]  /*2520*/  @!P4 STG.E.U8 desc[UR36][R6.64+0x10], R3 ;  /* 0x000010030600c986 */ /* 0x0003e2000c101124 */
[----:B------:R-:W-:Y:S05]  /*2530*/  @P3 BRA `(.L_x_54) ;  /* 0x00000000000c3947 */ /* 0x000fea0003800000 */
[----:B--2---:R-:W1:Y:S02]  /*2540*/  LDG.E.U8 R155, desc[UR36][R10.64+0x11] ;  /* 0x000011240a9b7981 */ /* 0x004e64000c1e1100 */
[----:B-1----:R-:W-:-:S05]  /*2550*/  PRMT R3, R155, 0x8880, RZ ;  /* 0x000088809b037816 */ /* 0x002fca00000000ff */
[----:B------:R-:W-:-:S07]  /*2560*/  IMAD R12, R3, R154, RZ ;  /* 0x0000009a030c7224 */ /* 0x000fce00078e02ff */
.L_x_54:
[----:B------:R-:W-:Y:S05]  /*2570*/  BSYNC B1 ;  /* 0x0000000000017941 */ /* 0x000fea0003800000 */
.L_x_53:
[----:B------:R-:W-:Y:S01]  /*2580*/  @!P3 IMAD R35, R35, R153, R12 ;  /* 0x000000992323b224 */ /* 0x000fe200078e020c */
[----:B------:R-:W-:Y:S04]  /*2590*/  BSSY B1, `(.L_x_55) ;  /* 0x0000006000017945 */ /* 0x000fe80003800000 */
[----:B------:R0:W-:Y:S01]  /*25a0*/  @!P3 STG.E.U8 desc[UR36][R6.64+0x11], R35 ;  /* 0x000011230600b986 */ /* 0x0001e2000c101124 */
[----:B------:R-:W-:Y:S05]  /*25b0*/  @P5 BRA `(.L_x_56) ;  /* 0x00000000000c5947 */ /* 0x000fea0003800000 */
[----:B--2---:R-:W1:Y:S02]  /*25c0*/  LDG.E.U8 R155, desc[UR36][R8.64+0x18] ;  /* 0x00001824089b7981 */ /* 0x004e64000c1e1100 */
[----:B-1----:R-:W-:-:S05]  /*25d0*/  PRMT R3, R155, 0x8880, RZ ;  /* 0x000088809b037816 */ /* 0x002fca00000000ff */
[----:B------:R-:W-:-:S07]  /*25e0*/  IMAD R12, R3, R154, RZ ;  /* 0x0000009a030c7224 */ /* 0x000fce00078e02ff */
.L_x_56:
[----:B------:R-:W-:Y:S05]  /*25f0*/  BSYNC B1 ;  /* 0x0000000000017941 */ /* 0x000fea0003800000 */
.L_x_55:
[----:B-1----:R-:W-:Y:S01]  /*2600*/  @!P5 IMAD R3, R36, R153, R12 ;  /* 0x000000992403d224 */ /* 0x002fe200078e020c */
[----:B------:R-:W-:Y:S04]  /*2610*/  BSSY B1, `(.L_x_57) ;  /* 0x0000006000017945 */ /* 0x000fe80003800000 */
[----:B------:R1:W-:Y:S01]  /*2620*/  @!P5 STG.E.U8 desc[UR36][R4.64+0x18], R3 ;  /* 0x000018030400d986 */ /* 0x0003e2000c101124 */
[----:B------:R-:W-:Y:S05]  /*2630*/  @P2 BRA `(.L_x_58) ;  /* 0x00000000000c2947 */ /* 0x000fea0003800000 */
[----:B--2---:R-:W1:Y:S02]  /*2640*/  LDG.E.U8 R155, desc[UR36][R8.64+0x19] ;  /* 0x00001924089b7981 */ /* 0x004e64000c1e1100 */
[----:B-1----:R-:W-:-:S05]  /*2650*/  PRMT R3, R155, 0x8880, RZ ;  /* 0x000088809b037816 */ /* 0x002fca00000000ff */
[----:B------:R-:W-:-:S07]  /*2660*/  IMAD R12, R3, R154, RZ ;  /* 0x0000009a030c7224 */ /* 0x000fce00078e02ff */
.L_x_58:
[----:B------:R-:W-:Y:S05]  /*2670*/  BSYNC B1 ;  /* 0x0000000000017941 */ /* 0x000fea0003800000 */
.L_x_57:
        /* <DEDUP_REMOVED lines=11> */
.L_x_60:
[----:B------:R-:W-:Y:S05]  /*2730*/  BSYNC B1 ;  /* 0x0000000000017941 */ /* 0x000fea0003800000 */
.L_x_59:
[----:B-1----:R-:W-:Y:S01]  /*2740*/  @!P4 IMAD R3, R38, R153, R12 ;  /* 0x000000992603c224 */ /* 0x002fe200078e020c */
[----:B------:R-:W-:Y:S04]  /*2750*/  BSSY B1, `(.L_x_61) ;  /* 0x0000006000017945 */ /* 0x000fe80003800000 */
[----:B------:R1:W-:Y:S01]  /*2760*/  @!P4 STG.E.U8 desc[UR36][R6.64+0x18], R3 ;  /* 0x000018030600c986 */ /* 0x0003e2000c101124 */
[----:B------:R-:W-:Y:S05]  /*2770*/  @P3 BRA `(.L_x_62) ;  /* 0x00000000000c3947 */ /* 0x000fea0003800000 */
[----:B--2---:R-:W1:Y:S02]  /*2780*/  LDG.E.U8 R155, desc[UR36][R10.64+0x19] ;  /* 0x000019240a9b7981 */ /* 0x004e64000c1e1100 */
[----:B-1----:R-:W-:-:S05]  /*2790*/  PRMT R3, R155, 0x8880, RZ ;  /* 0x000088809b037816 */ /* 0x002fca00000000ff */
[----:B------:R-:W-:-:S07]  /*27a0*/  IMAD R12, R3, R154, RZ ;  /* 0x0000009a030c7224 */ /* 0x000fce00078e02ff */
.L_x_62:
[----:B------:R-:W-:Y:S05]  /*27b0*/  BSYNC B1 ;  /* 0x0000000000017941 */ /* 0x000fea0003800000 */
.L_x_61:
[----:B------:R-:W-:Y:S01]  /*27c0*/  @!P3 IMAD R39, R39, R153, R12 ;  /* 0x000000992727b224 */ /* 0x000fe200078e020c */
[----:B------:R-:W-:Y:S04]  /*27d0*/  BSSY B1, `(.L_x_63) ;  /* 0x0000006000017945 */ /* 0x000fe80003800000 */
[----:B------:R0:W-:Y:S01]  /*27e0*/  @!P3 STG.E.U8 desc[UR36][R6.64+0x19], R39 ;  /* 0x000019270600b986 */ /* 0x0001e2000c101124 */
[----:B------:R-:W-:Y:S05]  /*27f0*/  @P5 BRA `(.L_x_64) ;  /* 0x00000000000c5947 */ /* 0x000fea0003800000 */
[----:B--2---:R-:W1:Y:S02]  /*2800*/  LDG.E.U8 R155, desc[UR36][R8.64+0x20] ;  /* 0x00002024089b7981 */ /* 0x004e64000c1e1100 */
[----:B-1----:R-:W-:-:S05]  /*2810*/  PRMT R3, R155, 0x8880, RZ ;  /* 0x000088809b037816 */ /* 0x002fca00000000ff */
[----:B------:R-:W-:-:S07]  /*2820*/  IMAD R12, R3, R154, RZ ;  /* 0x0000009a030c7224 */ /* 0x000fce00078e02ff */
.L_x_64:
[----:B------:R-:W-:Y:S05]  /*2830*/  BSYNC B1 ;  /* 0x0000000000017941 */ /* 0x000fea0003800000 */
.L_x_63:
[----:B-1----:R-:W-:Y:S01]  /*2840*/  @!P5 IMAD R3, R40, R153, R12 ;  /* 0x000000992803d224 */ /* 0x002fe200078e020c */
[----:B------:R-:W-:Y:S04]  /*2850*/  BSSY B1, `(.L_x_65) ;  /* 0x0000006000017945 */ /* 0x000fe80003800000 */
[----:B------:R1:W-:Y:S01]  /*2860*/  @!P5 STG.E.U8 desc[UR36][R4.64+0x20], R3 ;  /* 0x000020030400d986 */ /* 0x0003e2000c101124 */
[----:B------:R-:W-:Y:S05]  /*2870*/  @P2 BRA `(.L_x_66) ;  /* 0x00000000000c2947 */ /* 0x000fea0003800000 */
[----:B--2---:R-:W1:Y:S02]  /*2880*/  LDG.E.U8 R155, desc[UR36][R8.64+0x21] ;  /* 0x00002124089b7981 */ /* 0x004e64000c1e1100 */
[----:B-1----:R-:W-:-:S05]  /*2890*/  PRMT R3, R155, 0x8880, RZ ;  /* 0x000088809b037816 */ /* 0x002fca00000000ff */
[----:B------:R-:W-:-:S07]  /*28a0*/  IMAD R12, R3, R154, RZ ;  /* 0x0000009a030c7224 */ /* 0x000fce00078e02ff */
.L_x_66:
[----:B------:R-:W-:Y:S05]  /*28b0*/  BSYNC B1 ;  /* 0x0000000000017941 */ /* 0x000fea0003800000 */
.L_x_65:
        /* <DEDUP_REMOVED lines=11> */
.L_x_68:
[----:B------:R-:W-:Y:S05]  /*2970*/  BSYNC B1 ;  /* 0x0000000000017941 */ /* 0x000fea0003800000 */
.L_x_67:
[----:B-1----:R-:W-:Y:S01]  /*2980*/  @!P4 IMAD R3, R42, R153, R12 ;  /* 0x000000992a03c224 */ /* 0x002fe200078e020c */
[----:B------:R-:W-:Y:S04]  /*2990*/  BSSY B1, `(.L_x_69) ;  /* 0x0000006000017945 */ /* 0x000fe80003800000 */
[----:B------:R1:W-:Y:S01]  /*29a0*/  @!P4 STG.E.U8 desc[UR36][R6.64+0x20], R3 ;  /* 0x000020030600c986 */ /* 0x0003e2000c101124 */
[----:B------:R-:W-:Y:S05]  /*29b0*/  @P3 BRA `(.L_x_70) ;  /* 0x00000000000c3947 */ /* 0x000fea0003800000 */
[----:B--2---:R-:W1:Y:S02]  /*29c0*/  LDG.E.U8 R155, desc[UR36][R10.64+0x21] ;  /* 0x000021240a9b7981 */ /* 0x004e64000c1e1100 */
[----:B-1----:R-:W-:-:S05]  /*29d0*/  PRMT R3, R155, 0x8880, RZ ;  /* 0x000088809b037816 */ /* 0x002fca00000000ff */
[----:B------:R-:W-:-:S07]  /*29e0*/  IMAD R12, R3, R154, RZ ;  /* 0x0000009a030c7224 */ /* 0x000fce00078e02ff */
.L_x_70:
[----:B------:R-:W-:Y:S05]  /*29f0*/  BSYNC B1 ;  /* 0x0000000000017941 */ /* 0x000fea0003800000 */
.L_x_69:
[----:B------:R-:W-:Y:S01]  /*2a00*/  @!P3 IMAD R43, R43, R153, R12 ;  /* 0x000000992b2bb224 */ /* 0x000fe200078e020c */
[----:B------:R-:W-:Y:S04]  /*2a10*/  BSSY B1, `(.L_x_71) ;  /* 0x0000006000017945 */ /* 0x000fe80003800000 */
[----:B------:R0:W-:Y:S01]  /*2a20*/  @!P3 STG.E.U8 desc[UR36][R6.64+0x21], R43 ;  /* 0x0000212b0600b986 */ /* 0x0001e2000c101124 */
[----:B------:R-:W-:Y:S05]  /*2a30*/  @P5 BRA `(.L_x_72) ;  /* 0x00000000000c5947 */ /* 0x000fea0003800000 */
[----:B--2---:R-:W1:Y:S02]  /*2a40*/  LDG.E.U8 R155, desc[UR36][R8.64+0x28] ;  /* 0x00002824089b7981 */ /* 0x004e64000c1e1100 */
[----:B-1----:R-:W-:-:S05]  /*2a50*/  PRMT R3, R155, 0x8880, RZ ;  /* 0x000088809b037816 */ /* 0x002fca00000000ff */
[----:B------:R-:W-:-:S07]  /*2a60*/  IMAD R12, R3, R154, RZ ;  /* 0x0000009a030c7224 */ /* 0x000fce00078e02ff */
.L_x_72:
[----:B------:R-:W-:Y:S05]  /*2a70*/  BSYNC B1 ;  /* 0x0000000000017941 */ /* 0x000fea0003800000 */
.L_x_71:
[----:B-1----:R-:W-:Y:S01]  /*2a80*/  @!P5 IMAD R3, R44, R153, R12 ;  /* 0x000000992c03d224 */ /* 0x002fe200078e020c */
[----:B------:R-:W-:Y:S04]  /*2a90*/  BSSY B1, `(.L_x_73) ;  /* 0x0000006000017945 */ /* 0x000fe80003800000 */
[----:B------:R1:W-:Y:S01]  /*2aa0*/  @!P5 STG.E.U8 desc[UR36][R4.64+0x28], R3 ;  /* 0x000028030400d986 */ /* 0x0003e2000c101124 */
[----:B------:R-:W-:Y:S05]  /*2ab0*/  @P2 BRA `(.L_x_74) ;  /* 0x00000000000c2947 */ /* 0x000fea0003800000 */
[----:B--2---:R-:W1:Y:S02]  /*2ac0*/  LDG.E.U8 R155, desc[UR36][R8.64+0x29] ;  /* 0x00002924089b7981 */ /* 0x004e64000c1e1100 */
[----:B-1----:R-:W-:-:S05]  /*2ad0*/  PRMT R3, R155, 0x8880, RZ ;  /* 0x000088809b037816 */ /* 0x002fca00000000ff */
[----:B------:R-:W-:-:S07]  /*2ae0*/  IMAD R12, R3, R154, RZ ;  /* 0x0000009a030c7224 */ /* 0x000fce00078e02ff */
.L_x_74:
[----:B------:R-:W-:Y:S05]  /*2af0*/  BSYNC B1 ;  /* 0x0000000000017941 */ /* 0x000fea0003800000 */
.L_x_73:
        /* <DEDUP_REMOVED lines=11> */
.L_x_76:
[----:B------:R-:W-:Y:S05]  /*2bb0*/  BSYNC B1 ;  /* 0x0000000000017941 */ /* 0x000fea0003800000 */
.L_x_75:
[----:B-1----:R-:W-:Y:S01]  /*2bc0*/  @!P4 IMAD R3, R46, R153, R12 ;  /* 0x000000992e03c224 */ /* 0x002fe200078e020c */
[----:B------:R-:W-:Y:S04]  /*2bd0*/  BSSY B1, `(.L_x_77) ;  /* 0x0000006000017945 */ /* 0x000fe80003800000 */
[----:B------:R1:W-:Y:S01]  /*2be0*/  @!P4 STG.E.U8 desc[UR36][R6.64+0x28], R3 ;  /* 0x000028030600c986 */ /* 0x0003e2000c101124 */
[----:B------:R-:W-:Y:S05]  /*2bf0*/  @P3 BRA `(.L_x_78) ;  /* 0x00000000000c3947 */ /* 0x000fea0003800000 */
[----:B--2---:R-:W1:Y:S02]  /*2c00*/  LDG.E.U8 R155, desc[UR36][R10.64+0x29] ;  /* 0x000029240a9b7981 */ /* 0x004e64000c1e1100 */
[----:B-1----:R-:W-:-:S05]  /*2c10*/  PRMT R3, R155, 0x8880, RZ ;  /* 0x000088809b037816 */ /* 0x002fca00000000ff */
[----:B------:R-:W-:-:S07]  /*2c20*/  IMAD R12, R3, R154, RZ ;  /* 0x0000009a030c7224 */ /* 0x000fce00078e02ff */
.L_x_78:
[----:B------:R-:W-:Y:S05]  /*2c30*/  BSYNC B1 ;  /* 0x0000000000017941 */ /* 0x000fea0003800000 */
.L_x_77:
[----:B------:R-:W-:Y:S01]  /*2c40*/  @!P3 IMAD R47, R47, R153, R12 ;  /* 0x000000992f2fb224 */ /* 0x000fe200078e020c */
[----:B------:R-:W-:Y:S04]  /*2c50*/  BSSY B1, `(.L_x_79) ;  /* 0x0000006000017945 */ /* 0x000fe80003800000 */
[----:B------:R0:W-:Y:S01]  /*2c60*/  @!P3 STG.E.U8 desc[UR36][R6.64+0x29], R47 ;  /* 0x0000292f0600b986 */ /* 0x0001e2000c101124 */
[----:B------:R-:W-:Y:S05]  /*2c70*/  @P5 BRA `(.L_x_80) ;  /* 0x00000000000c5947 */ /* 0x000fea0003800000 */
[----:B--2---:R-:W1:Y:S02]  /*2c80*/  LDG.E.U8 R155, desc[UR36][R8.64+0x30] ;  /* 0x00003024089b7981 */ /* 0x004e64000c1e1100 */
[----:B-1----:R-:W-:-:S05]  /*2c90*/  PRMT R3, R155, 0x8880, RZ ;  /* 0x000088809b037816 */ /* 0x002fca00000000ff */
[----:B------:R-:W-:-:S07]  /*2ca0*/  IMAD R12, R3, R154, RZ ;  /* 0x0000009a030c7224 */ /* 0x000fce00078e02ff */
.L_x_80:
[----:B------:R-:W-:Y:S05]  /*2cb0*/  BSYNC B1 ;  /* 0x0000000000017941 */ /* 0x000fea0003800000 */
.L_x_79:
[----:B-1----:R-:W-:Y:S01]  /*2cc0*/  @!P5 IMAD R3, R48, R153, R12 ;  /* 0x000000993003d224 */ /* 0x002fe200078e020c */
[----:B------:R-:W-:Y:S04]  /*2cd0*/  BSSY B1, `(.L_x_81) ;  /* 0x0000006000017945 */ /* 0x000fe80003800000 */
[----:B------:R1:W-:Y:S01]  /*2ce0*/  @!P5 STG.E.U8 desc[UR36][R4.64+0x30], R3 ;  /* 0x000030030400d986 */ /* 0x0003e2000c101124 */
[----:B------:R-:W-:Y:S05]  /*2cf0*/  @P2 BRA `(.L_x_82) ;  /* 0x00000000000c2947 */ /* 0x000fea0003800000 */
[----:B--2---:R-:W1:Y:S02]  /*2d00*/  LDG.E.U8 R155, desc[UR36][R8.64+0x31] ;  /* 0x00003124089b7981 */ /* 0x004e64000c1e1100 */
[----:B-1----:R-:W-:-:S05]  /*2d10*/  PRMT R3, R155, 0x8880, RZ ;  /* 0x000088809b037816 */ /* 0x002fca00000000ff */
[----:B------:R-:W-:-:S07]  /*2d20*/  IMAD R12, R3, R154, RZ ;  /* 0x0000009a030c7224 */ /* 0x000fce00078e02ff */
.L_x_82:
[----:B------:R-:W-:Y:S05]  /*2d30*/  BSYNC B1 ;  /* 0x0000000000017941 */ /* 0x000fea0003800000 */
.L_x_81:
        /* <DEDUP_REMOVED lines=11> */
.L_x_84:
[----:B------:R-:W-:Y:S05]  /*2df0*/  BSYNC B1 ;  /* 0x0000000000017941 */ /* 0x000fea0003800000 */
.L_x_83:
[----:B-1----:R-:W-:Y:S01]  /*2e00*/  @!P4 IMAD R3, R50, R153, R12 ;  /* 0x000000993203c224 */ /* 0x002fe200078e020c */
[----:B------:R-:W-:Y:S04]  /*2e10*/  BSSY B1, `(.L_x_85) ;  /* 0x0000006000017945 */ /* 0x000fe80003800000 */
[----:B------:R1:W-:Y:S01]  /*2e20*/  @!P4 STG.E.U8 desc[UR36][R6.64+0x30], R3 ;  /* 0x000030030600c986 */ /* 0x0003e2000c101124 */
[----:B------:R-:W-:Y:S05]  /*2e30*/  @P3 BRA `(.L_x_86) ;  /* 0x00000000000c3947 */ /* 0x000fea0003800000 */
[----:B--2---:R-:W1:Y:S02]  /*2e40*/  LDG.E.U8 R155, desc[UR36][R10.64+0x31] ;  /* 0x000031240a9b7981 */ /* 0x004e64000c1e1100 */
[----:B-1----:R-:W-:-:S05]  /*2e50*/  PRMT R3, R155, 0x8880, RZ ;  /* 0x000088809b037816 */ /* 0x002fca00000000ff */
[----:B------:R-:W-:-:S07]  /*2e60*/  IMAD R12, R3, R154, RZ ;  /* 0x0000009a030c7224 */ /* 0x000fce00078e02ff */
.L_x_86:
[----:B------:R-:W-:Y:S05]  /*2e70*/  BSYNC B1 ;  /* 0x0000000000017941 */ /* 0x000fea0003800000 */
.L_x_85:
[----:B------:R-:W-:Y:S01]  /*2e80*/  @!P3 IMAD R51, R51, R153, R12 ;  /* 0x000000993333b224 */ /* 0x000fe200078e020c */
[----:B------:R-:W-:Y:S04]  /*2e90*/  BSSY B1, `(.L_x_87) ;  /* 0x0000006000017945 */ /* 0x000fe80003800000 */
[----:B------:R0:W-:Y:S01]  /*2ea0*/  @!P3 STG.E.U8 desc[UR36][R6.64+0x31], R51 ;  /* 0x000031330600b986 */ /* 0x0001e2000c101124 */
[----:B------:R-:W-:Y:S05]  /*2eb0*/  @P5 BRA `(.L_x_88) ;  /* 0x00000000000c5947 */ /* 0x000fea0003800000 */
[----:B--2---:R-:W1:Y:S02]  /*2ec0*/  LDG.E.U8 R155, desc[UR36][R8.64+0x38] ;  /* 0x00003824089b7981 */ /* 0x004e64000c1e1100 */
[----:B-1----:R-:W-:-:S05]  /*2ed0*/  PRMT R3, R155, 0x8880, RZ ;  /* 0x000088809b037816 */ /* 0x002fca00000000ff */
[----:B------:R-:W-:-:S07]  /*2ee0*/  IMAD R12, R3, R154, RZ ;  /* 0x0000009a030c7224 */ /* 0x000fce00078e02ff */
.L_x_88:
[----:B------:R-:W-:Y:S05]  /*2ef0*/  BSYNC B1 ;  /* 0x0000000000017941 */ /* 0x000fea0003800000 */
.L_x_87:
[----:B-1----:R-:W-:Y:S01]  /*2f00*/  @!P5 IMAD R3, R52, R153, R12 ;  /* 0x000000993403d224 */ /* 0x002fe200078e020c */
[----:B------:R-:W-:Y:S04]  /*2f10*/  BSSY B1, `(.L_x_89) ;  /* 0x0000006000017945 */ /* 0x000fe80003800000 */
[----:B------:R1:W-:Y:S01]  /*2f20*/  @!P5 STG.E.U8 desc[UR36][R4.64+0x38], R3 ;  /* 0x000038030400d986 */ /* 0x0003e2000c101124 */
[----:B------:R-:W-:Y:S05]  /*2f30*/  @P2 BRA `(.L_x_90) ;  /* 0x00000000000c2947 */ /* 0x000fea0003800000 */
[----:B--2---:R-:W1:Y:S02]  /*2f40*/  LDG.E.U8 R155, desc[UR36][R8.64+0x39] ;  /* 0x00003924089b7981 */ /* 0x004e64000c1e1100 */
[----:B-1----:R-:W-:-:S05]  /*2f50*/  PRMT R3, R155, 0x8880, RZ ;  /* 0x000088809b037816 */ /* 0x002fca00000000ff */
[----:B------:R-:W-:-:S07]  /*2f60*/  IMAD R12, R3, R154, RZ ;  /* 0x0000009a030c7224 */ /* 0x000fce00078e02ff */
.L_x_90:
[----:B------:R-:W-:Y:S05]  /*2f70*/  BSYNC B1 ;  /* 0x0000000000017941 */ /* 0x000fea0003800000 */
.L_x_89:
        /* <DEDUP_REMOVED lines=11> */
.L_x_92:
[----:B------:R-:W-:Y:S05]  /*3030*/  BSYNC B1 ;  /* 0x0000000000017941 */ /* 0x000fea0003800000 */
.L_x_91:
[----:B-1----:R-:W-:Y:S01]  /*3040*/  @!P4 IMAD R3, R54, R153, R12 ;  /* 0x000000993603c224 */ /* 0x002fe200078e020c */
[----:B------:R-:W-:Y:S04]  /*3050*/  BSSY B1, `(.L_x_93) ;  /* 0x0000006000017945 */ /* 0x000fe80003800000 */
[----:B------:R1:W-:Y:S01]  /*3060*/  @!P4 STG.E.U8 desc[UR36][R6.64+0x38], R3 ;  /* 0x000038030600c986 */ /* 0x0003e2000c101124 */
[----:B------:R-:W-:Y:S05]  /*3070*/  @P3 BRA `(.L_x_94) ;  /* 0x00000000000c3947 */ /* 0x000fea0003800000 */
[----:B--2---:R-:W1:Y:S02]  /*3080*/  LDG.E.U8 R155, desc[UR36][R10.64+0x39] ;  /* 0x000039240a9b7981 */ /* 0x004e64000c1e1100 */
[----:B-1----:R-:W-:-:S05]  /*3090*/  PRMT R3, R155, 0x8880, RZ ;  /* 0x000088809b037816 */ /* 0x002fca00000000ff */
[----:B------:R-:W-:-:S07]  /*30a0*/  IMAD R12, R3, R154, RZ ;  /* 0x0000009a030c7224 */ /* 0x000fce00078e02ff */
.L_x_94:
[----:B------:R-:W-:Y:S05]  /*30b0*/  BSYNC B1 ;  /* 0x0000000000017941 */ /* 0x000fea0003800000 */
.L_x_93:
[----:B------:R-:W-:Y:S01]  /*30c0*/  @!P3 IMAD R55, R55, R153, R12 ;  /* 0x000000993737b224 */ /* 0x000fe200078e020c */
[----:B------:R-:W-:Y:S04]  /*30d0*/  BSSY B1, `(.L_x_95) ;  /* 0x0000006000017945 */ /* 0x000fe80003800000 */
[----:B------:R0:W-:Y:S01]  /*30e0*/  @!P3 STG.E.U8 desc[UR36][R6.64+0x39], R55 ;  /* 0x000039370600b986 */ /* 0x0001e2000c101124 */
[----:B------:R-:W-:Y:S05]  /*30f0*/  @P5 BRA `(.L_x_96) ;  /* 0x00000000000c5947 */ /* 0x000fea0003800000 */
[----:B--2---:R-:W1:Y:S02]  /*3100*/  LDG.E.U8 R155, desc[UR36][R8.64+0x40] ;  /* 0x00004024089b7981 */ /* 0x004e64000c1e1100 */
[----:B-1----:R-:W-:-:S05]  /*3110*/  PRMT R3, R155, 0x8880, RZ ;  /* 0x000088809b037816 */ /* 0x002fca00000000ff */
[----:B------:R-:W-:-:S07]  /*3120*/  IMAD R12, R3, R154, RZ ;  /* 0x0000009a030c7224 */ /* 0x000fce00078e02ff */
.L_x_96:
[----:B------:R-:W-:Y:S05]  /*3130*/  BSYNC B1 ;  /* 0x0000000000017941 */ /* 0x000fea0003800000 */
.L_x_95:
[----:B-1----:R-:W-:Y:S01]  /*3140*/  @!P5 IMAD R3, R56, R153, R12 ;  /* 0x000000993803d224 */ /* 0x002fe200078e020c */
[----:B------:R-:W-:Y:S04]  /*3150*/  BSSY B1, `(.L_x_97) ;  /* 0x0000006000017945 */ /* 0x000fe80003800000 */
[----:B------:R1:W-:Y:S01]  /*3160*/  @!P5 STG.E.U8 desc[UR36][R4.64+0x40], R3 ;  /* 0x000040030400d986 */ /* 0x0003e2000c101124 */
[----:B------:R-:W-:Y:S05]  /*3170*/  @P2 BRA `(.L_x_98) ;  /* 0x00000000000c2947 */ /* 0x000fea0003800000 */
[----:B--2---:R-:W1:Y:S02]  /*3180*/  LDG.E.U8 R155, desc[UR36][R8.64+0x41] ;  /* 0x00004124089b7981 */ /* 0x004e64000c1e1100 */
[----:B-1----:R-:W-:-:S05]  /*3190*/  PRMT R3, R155, 0x8880, RZ ;  /* 0x000088809b037816 */ /* 0x002fca00000000ff */
[----:B------:R-:W-:-:S07]  /*31a0*/  IMAD R12, R3, R154, RZ ;  /* 0x0000009a030c7224 */ /* 0x000fce00078e02ff */
.L_x_98:
[----:B------:R-:W-:Y:S05]  /*31b0*/  BSYNC B1 ;  /* 0x0000000000017941 */ /* 0x000fea0003800000 */
.L_x_97:
        /* <DEDUP_REMOVED lines=11> */
.L_x_100:
[----:B------:R-:W-:Y:S05]  /*3270*/  BSYNC B1 ;  /* 0x0000000000017941 */ /* 0x000fea0003800000 */
.L_x_99:
[----:B-1----:R-:W-:Y:S01]  /*3280*/  @!P4 IMAD R3, R58, R153, R12 ;  /* 0x000000993a03c224 */ /* 0x002fe200078e020c */
[----:B------:R-:W-:Y:S04]  /*3290*/  BSSY B1, `(.L_x_101) ;  /* 0x0000006000017945 */ /* 0x000fe80003800000 */
[----:B------:R1:W-:Y:S01]  /*32a0*/  @!P4 STG.E.U8 desc[UR36][R6.64+0x40], R3 ;  /* 0x000040030600c986 */ /* 0x0003e2000c101124 */
[----:B------:R-:W-:Y:S05]  /*32b0*/  @P3 BRA `(.L_x_102) ;  /* 0x00000000000c3947 */ /* 0x000fea0003800000 */
[----:B--2---:R-:W1:Y:S02]  /*32c0*/  LDG.E.U8 R155, desc[UR36][R10.64+0x41] ;  /* 0x000041240a9b7981 */ /* 0x004e64000c1e1100 */
[----:B-1----:R-:W-:-:S05]  /*32d0*/  PRMT R3, R155, 0x8880, RZ ;  /* 0x000088809b037816 */ /* 0x002fca00000000ff */
[----:B------:R-:W-:-:S07]  /*32e0*/  IMAD R12, R3, R154, RZ ;  /* 0x0000009a030c7224 */ /* 0x000fce00078e02ff */
.L_x_102:
[----:B------:R-:W-:Y:S05]  /*32f0*/  BSYNC B1 ;  /* 0x0000000000017941 */ /* 0x000fea0003800000 */
.L_x_101:
[----:B------:R-:W-:Y:S01]  /*3300*/  @!P3 IMAD R59, R59, R153, R12 ;  /* 0x000000993b3bb224 */ /* 0x000fe200078e020c */
[----:B------:R-:W-:Y:S04]  /*3310*/  BSSY B1, `(.L_x_103) ;  /* 0x0000006000017945 */ /* 0x000fe80003800000 */
[----:B------:R0:W-:Y:S01]  /*3320*/  @!P3 STG.E.U8 desc[UR36][R6.64+0x41], R59 ;  /* 0x0000413b0600b986 */ /* 0x0001e2000c101124 */
[----:B------:R-:W-:Y:S05]  /*3330*/  @P5 BRA `(.L_x_104) ;  /* 0x00000000000c5947 */ /* 0x000fea0003800000 */
[----:B--2---:R-:W1:Y:S02]  /*3340*/  LDG.E.U8 R155, desc[UR36][R8.64+0x48] ;  /* 0x00004824089b7981 */ /* 0x004e64000c1e1100 */
[----:B-1----:R-:W-:-:S05]  /*3350*/  PRMT R3, R155, 0x8880, RZ ;  /* 0x000088809b037816 */ /* 0x002fca00000000ff */
[----:B------:R-:W-:-:S07]  /*3360*/  IMAD R12, R3, R154, RZ ;  /* 0x0000009a030c7224 */ /* 0x000fce00078e02ff */
.L_x_104:
[----:B------:R-:W-:Y:S05]  /*3370*/  BSYNC B1 ;  /* 0x0000000000017941 */ /* 0x000fea0003800000 */
.L_x_103:
[----:B-1----:R-:W-:Y:S01]  /*3380*/  @!P5 IMAD R3, R60, R153, R12 ;  /* 0x000000993c03d224 */ /* 0x002fe200078e020c */
[----:B------:R-:W-:Y:S04]  /*3390*/  BSSY B1, `(.L_x_105) ;  /* 0x0000006000017945 */ /* 0x000fe80003800000 */
[----:B------:R1:W-:Y:S01]  /*33a0*/  @!P5 STG.E.U8 desc[UR36][R4.64+0x48], R3 ;  /* 0x000048030400d986 */ /* 0x0003e2000c101124 */
[----:B------:R-:W-:Y:S05]  /*33b0*/  @P2 BRA `(.L_x_106) ;  /* 0x00000000000c2947 */ /* 0x000fea0003800000 */
[----:B--2---:R-:W1:Y:S02]  /*33c0*/  LDG.E.U8 R155, desc[UR36][R8.64+0x49] ;  /* 0x00004924089b7981 */ /* 0x004e64000c1e1100 */
[----:B-1----:R-:W-:-:S05]  /*33d0*/  PRMT R3, R155, 0x8880, RZ ;  /* 0x000088809b037816 */ /* 0x002fca00000000ff */
[----:B------:R-:W-:-:S07]  /*33e0*/  IMAD R12, R3, R154, RZ ;  /* 0x0000009a030c7224 */ /* 0x000fce00078e02ff */
.L_x_106:
[----:B------:R-:W-:Y:S05]  /*33f0*/  BSYNC B1 ;  /* 0x0000000000017941 */ /* 0x000fea0003800000 */
.L_x_105:
        /* <DEDUP_REMOVED lines=11> */
.L_x_108:
[----:B------:R-:W-:Y:S05]  /*34b0*/  BSYNC B1 ;  /* 0x0000000000017941 */ /* 0x000fea0003800000 */
.L_x_107:
[----:B-1----:R-:W-:Y:S01]  /*34c0*/  @!P4 IMAD R3, R62, R153, R12 ;  /* 0x000000993e03c224 */ /* 0x002fe200078e020c */
[----:B------:R-:W-:Y:S04]  /*34d0*/  BSSY B1, `(.L_x_109) ;  /* 0x0000006000017945 */ /* 0x000fe80003800000 */
[----:B------:R1:W-:Y:S01]  /*34e0*/  @!P4 STG.E.U8 desc[UR36][R6.64+0x48], R3 ;  /* 0x000048030600c986 */ /* 0x0003e2000c101124 */
[----:B------:R-:W-:Y:S05]  /*34f0*/  @P3 BRA `(.L_x_110) ;  /* 0x00000000000c3947 */ /* 0x000fea0003800000 */
[----:B--2---:R-:W1:Y:S02]  /*3500*/  LDG.E.U8 R155, desc[UR36][R10.64+0x49] ;  /* 0x000049240a9b7981 */ /* 0x004e64000c1e1100 */
[----:B-1----:R-:W-:-:S05]  /*3510*/  PRMT R3, R155, 0x8880, RZ ;  /* 0x000088809b037816 */ /* 0x002fca00000000ff */
[----:B------:R-:W-:-:S07]  /*3520*/  IMAD R12, R3, R154, RZ ;  /* 0x0000009a030c7224 */ /* 0x000fce00078e02ff */
.L_x_110:
[----:B------:R-:W-:Y:S05]  /*3530*/  BSYNC B1 ;  /* 0x0000000000017941 */ /* 0x000fea0003800000 */
.L_x_109:
[----:B------:R-:W-:Y:S01]  /*3540*/  @!P3 IMAD R63, R63, R153, R12 ;  /* 0x000000993f3fb224 */ /* 0x000fe200078e020c */
[----:B------:R-:W-:Y:S04]  /*3550*/  BSSY B1, `(.L_x_111) ;  /* 0x0000006000017945 */ /* 0x000fe80003800000 */
[----:B------:R0:W-:Y:S01]  /*3560*/  @!P3 STG.E.U8 desc[UR36][R6.64+0x49], R63 ;  /* 0x0000493f0600b986 */ /* 0x0001e2000c101124 */
[----:B------:R-:W-:Y:S05]  /*3570*/  @P5 BRA `(.L_x_112) ;  /* 0x00000000000c5947 */ /* 0x000fea0003800000 */
[----:B--2---:R-:W1:Y:S02]  /*3580*/  LDG.E.U8 R155, desc[UR36][R8.64+0x50] ;  /* 0x00005024089b7981 */ /* 0x004e64000c1e1100 */
[----:B-1----:R-:W-:-:S05]  /*3590*/  PRMT R3, R155, 0x8880, RZ ;  /* 0x000088809b037816 */ /* 0x002fca00000000ff */
[----:B------:R-:W-:-:S07]  /*35a0*/  IMAD R12, R3, R154, RZ ;  /* 0x0000009a030c7224 */ /* 0x000fce00078e02ff */
.L_x_112:
[----:B------:R-:W-:Y:S05]  /*35b0*/  BSYNC B1 ;  /* 0x0000000000017941 */ /* 0x000fea0003800000 */
.L_x_111:
[----:B-1----:R-:W-:Y:S01]  /*35c0*/  @!P5 IMAD R3, R64, R153, R12 ;  /* 0x000000994003d224 */ /* 0x002fe200078e020c */
[----:B------:R-:W-:Y:S04]  /*35d0*/  BSSY B1, `(.L_x_113) ;  /* 0x0000006000017945 */ /* 0x000fe80003800000 */
[----:B------:R1:W-:Y:S01]  /*35e0*/  @!P5 STG.E.U8 desc[UR36][R4.64+0x50], R3 ;  /* 0x000050030400d986 */ /* 0x0003e2000c101124 */
[----:B------:R-:W-:Y:S05]  /*35f0*/  @P2 BRA `(.L_x_114) ;  /* 0x00000000000c2947 */ /* 0x000fea0003800000 */
[----:B--2---:R-:W1:Y:S02]  /*3600*/  LDG.E.U8 R155, desc[UR36][R8.64+0x51] ;  /* 0x00005124089b7981 */ /* 0x004e64000c1e1100 */
[----:B-1----:R-:W-:-:S05]  /*3610*/  PRMT R3, R155, 0x8880, RZ ;  /* 0x000088809b037816 */ /* 0x002fca00000000ff */
[----:B------:R-:W-:-:S07]  /*3620*/  IMAD R12, R3, R154, RZ ;  /* 0x0000009a030c7224 */ /* 0x000fce00078e02ff */
.L_x_114:
[----:B------:R-:W-:Y:S05]  /*3630*/  BSYNC B1 ;  /* 0x0000000000017941 */ /* 0x000fea0003800000 */
.L_x_113:
        /* <DEDUP_REMOVED lines=11> */
.L_x_116:
[----:B------:R-:W-:Y:S05]  /*36f0*/  BSYNC B1 ;  /* 0x0000000000017941 */ /* 0x000fea0003800000 */
.L_x_115:
[----:B-1----:R-:W-:Y:S01]  /*3700*/  @!P4 IMAD R3, R66, R153, R12 ;  /* 0x000000994203c224 */ /* 0x002fe200078e020c */
[----:B------:R-:W-:Y:S04]  /*3710*/  BSSY B1, `(.L_x_117) ;  /* 0x0000006000017945 */ /* 0x000fe80003800000 */
[----:B------:R1:W-:Y:S01]  /*3720*/  @!P4 STG.E.U8 desc[UR36][R6.64+0x50], R3 ;  /* 0x000050030600c986 */ /* 0x0003e2000c101124 */
[----:B------:R-:W-:Y:S05]  /*3730*/  @P3 BRA `(.L_x_118) ;  /* 0x00000000000c3947 */ /* 0x000fea0003800000 */
[----:B--2---:R-:W1:Y:S02]  /*3740*/  LDG.E.U8 R155, desc[UR36][R10.64+0x51] ;  /* 0x000051240a9b7981 */ /* 0x004e64000c1e1100 */
[----:B-1----:R-:W-:-:S05]  /*3750*/  PRMT R3, R155, 0x8880, RZ ;  /* 0x000088809b037816 */ /* 0x002fca00000000ff */
[----:B------:R-:W-:-:S07]  /*3760*/  IMAD R12, R3, R154, RZ ;  /* 0x0000009a030c7224 */ /* 0x000fce00078e02ff */
.L_x_118:
[----:B------:R-:W-:Y:S05]  /*3770*/  BSYNC B1 ;  /* 0x0000000000017941 */ /* 0x000fea0003800000 */
.L_x_117:
[----:B------:R-:W-:Y:S01]  /*3780*/  @!P3 IMAD R67, R67, R153, R12 ;  /* 0x000000994343b224 */ /* 0x000fe200078e020c */
[----:B------:R-:W-:Y:S04]  /*3790*/  BSSY B1, `(.L_x_119) ;  /* 0x0000006000017945 */ /* 0x000fe80003800000 */
[----:B------:R0:W-:Y:S01]  /*37a0*/  @!P3 STG.E.U8 desc[UR36][R6.64+0x51], R67 ;  /* 0x000051430600b986 */ /* 0x0001e2000c101124 */
[----:B------:R-:W-:Y:S05]  /*37b0*/  @P5 BRA `(.L_x_120) ;  /* 0x00000000000c5947 */ /* 0x000fea0003800000 */
[----:B--2---:R-:W1:Y:S02]  /*37c0*/  LDG.E.U8 R155, desc[UR36][R8.64+0x58] ;  /* 0x00005824089b7981 */ /* 0x004e64000c1e1100 */
[----:B-1----:R-:W-:-:S05]  /*37d0*/  PRMT R3, R155, 0x8880, RZ ;  /* 0x000088809b037816 */ /* 0x002fca00000000ff */
[----:B------:R-:W-:-:S07]  /*37e0*/  IMAD R12, R3, R154, RZ ;  /* 0x0000009a030c7224 */ /* 0x000fce00078e02ff */
.L_x_120:
[----:B------:R-:W-:Y:S05]  /*37f0*/  BSYNC B1 ;  /* 0x0000000000017941 */ /* 0x000fea0003800000 */
.L_x_119:
[----:B-1----:R-:W-:Y:S01]  /*3800*/  @!P5 IMAD R3, R68, R153, R12 ;  /* 0x000000994403d224 */ /* 0x002fe200078e020c */
[----:B------:R-:W-:Y:S04]  /*3810*/  BSSY B1, `(.L_x_121) ;  /* 0x0000006000017945 */ /* 0x000fe80003800000 */
[----:B------:R1:W-:Y:S01]  /*3820*/  @!P5 STG.E.U8 desc[UR36][R4.64+0x58], R3 ;  /* 0x000058030400d986 */ /* 0x0003e2000c101124 */
[----:B------:R-:W-:Y:S05]  /*3830*/  @P2 BRA `(.L_x_122) ;  /* 0x00000000000c2947 */ /* 0x000fea0003800000 */
[----:B--2---:R-:W1:Y:S02]  /*3840*/  LDG.E.U8 R155, desc[UR36][R8.64+0x59] ;  /* 0x00005924089b7981 */ /* 0x004e64000c1e1100 */
[----:B-1----:R-:W-:-:S05]  /*3850*/  PRMT R3, R155, 0x8880, RZ ;  /* 0x000088809b037816 */ /* 0x002fca00000000ff */
[----:B------:R-:W-:-:S07]  /*3860*/  IMAD R12, R3, R154, RZ ;  /* 0x0000009a030c7224 */ /* 0x000fce00078e02ff */
.L_x_122:
[----:B------:R-:W-:Y:S05]  /*3870*/  BSYNC B1 ;  /* 0x0000000000017941 */ /* 0x000fea0003800000 */
.L_x_121:
        /* <DEDUP_REMOVED lines=11> */
.L_x_124:
[----:B------:R-:W-:Y:S05]  /*3930*/  BSYNC B1 ;  /* 0x0000000000017941 */ /* 0x000fea0003800000 */
.L_x_123:
[----:B-1----:R-:W-:Y:S01]  /*3940*/  @!P4 IMAD R3, R70, R153, R12 ;  /* 0x000000994603c224 */ /* 0x002fe200078e020c */
[----:B------:R-:W-:Y:S04]  /*3950*/  BSSY B1, `(.L_x_125) ;  /* 0x0000006000017945 */ /* 0x000fe80003800000 */
[----:B------:R1:W-:Y:S01]  /*3960*/  @!P4 STG.E.U8 desc[UR36][R6.64+0x58], R3 ;  /* 0x000058030600c986 */ /* 0x0003e2000c101124 */
[----:B------:R-:W-:Y:S05]  /*3970*/  @P3 BRA `(.L_x_126) ;  /* 0x00000000000c3947 */ /* 0x000fea0003800000 */
[----:B--2---:R-:W1:Y:S02]  /*3980*/  LDG.E.U8 R155, desc[UR36][R10.64+0x59] ;  /* 0x000059240a9b7981 */ /* 0x004e64000c1e1100 */
[----:B-1----:R-:W-:-:S05]  /*3990*/  PRMT R3, R155, 0x8880, RZ ;  /* 0x000088809b037816 */ /* 0x002fca00000000ff */
[----:B------:R-:W-:-:S07]  /*39a0*/  IMAD R12, R3, R154, RZ ;  /* 0x0000009a030c7224 */ /* 0x000fce00078e02ff */
.L_x_126:
[----:B------:R-:W-:Y:S05]  /*39b0*/  BSYNC B1 ;  /* 0x0000000000017941 */ /* 0x000fea0003800000 */
.L_x_125:
[----:B------:R-:W-:Y:S01]  /*39c0*/  @!P3 IMAD R71, R71, R153, R12 ;  /* 0x000000994747b224 */ /* 0x000fe200078e020c */
[----:B------:R-:W-:Y:S04]  /*39d0*/  BSSY B1, `(.L_x_127) ;  /* 0x0000006000017945 */ /* 0x000fe80003800000 */
[----:B------:R0:W-:Y:S01]  /*39e0*/  @!P3 STG.E.U8 desc[UR36][R6.64+0x59], R71 ;  /* 0x000059470600b986 */ /* 0x0001e2000c101124 */
[----:B------:R-:W-:Y:S05]  /*39f0*/  @P5 BRA `(.L_x_128) ;  /* 0x00000000000c5947 */ /* 0x000fea0003800000 */
[----:B--2---:R-:W1:Y:S02]  /*3a00*/  LDG.E.U8 R155, desc[UR36][R8.64+0x60] ;  /* 0x00006024089b7981 */ /* 0x004e64000c1e1100 */
[----:B-1----:R-:W-:-:S05]  /*3a10*/  PRMT R3, R155, 0x8880, RZ ;  /* 0x000088809b037816 */ /* 0x002fca00000000ff */
[----:B------:R-:W-:-:S07]  /*3a20*/  IMAD R12, R3, R154, RZ ;  /* 0x0000009a030c7224 */ /* 0x000fce00078e02ff */
.L_x_128:
[----:B------:R-:W-:Y:S05]  /*3a30*/  BSYNC B1 ;  /* 0x0000000000017941 */ /* 0x000fea0003800000 */
.L_x_127:
[----:B-1----:R-:W-:Y:S01]  /*3a40*/  @!P5 IMAD R3, R72, R153, R12 ;  /* 0x000000994803d224 */ /* 0x002fe200078e020c */
[----:B------:R-:W-:Y:S04]  /*3a50*/  BSSY B1, `(.L_x_129) ;  /* 0x0000006000017945 */ /* 0x000fe80003800000 */
[----:B------:R1:W-:Y:S01]  /*3a60*/  @!P5 STG.E.U8 desc[UR36][R4.64+0x60], R3 ;  /* 0x000060030400d986 */ /* 0x0003e2000c101124 */
[----:B------:R-:W-:Y:S05]  /*3a70*/  @P2 BRA `(.L_x_130) ;  /* 0x00000000000c2947 */ /* 0x000fea0003800000 */
[----:B--2---:R-:W1:Y:S02]  /*3a80*/  LDG.E.U8 R155, desc[UR36][R8.64+0x61] ;  /* 0x00006124089b7981 */ /* 0x004e64000c1e1100 */
[----:B-1----:R-:W-:-:S05]  /*3a90*/  PRMT R3, R155, 0x8880, RZ ;  /* 0x000088809b037816 */ /* 0x002fca00000000ff */
[----:B------:R-:W-:-:S07]  /*3aa0*/  IMAD R12, R3, R154, RZ ;  /* 0x0000009a030c7224 */ /* 0x000fce00078e02ff */
.L_x_130:
[----:B------:R-:W-:Y:S05]  /*3ab0*/  BSYNC B1 ;  /* 0x0000000000017941 */ /* 0x000fea0003800000 */
.L_x_129:
        /* <DEDUP_REMOVED lines=11> */
.L_x_132:
[----:B------:R-:W-:Y:S05]  /*3b70*/  BSYNC B1 ;  /* 0x0000000000017941 */ /* 0x000fea0003800000 */
.L_x_131:
[----:B-1----:R-:W-:Y:S01]  /*3b80*/  @!P4 IMAD R3, R74, R153, R12 ;  /* 0x000000994a03c224 */ /* 0x002fe200078e020c */
[----:B------:R-:W-:Y:S04]  /*3b90*/  BSSY B1, `(.L_x_133) ;  /* 0x0000006000017945 */ /* 0x000fe80003800000 */
[----:B------:R1:W-:Y:S01]  /*3ba0*/  @!P4 STG.E.U8 desc[UR36][R6.64+0x60], R3 ;  /* 0x000060030600c986 */ /* 0x0003e2000c101124 */
[----:B------:R-:W-:Y:S05]  /*3bb0*/  @P3 BRA `(.L_x_134) ;  /* 0x00000000000c3947 */ /* 0x000fea0003800000 */
[----:B--2---:R-:W1:Y:S02]  /*3bc0*/  LDG.E.U8 R155, desc[UR36][R10.64+0x61] ;  /* 0x000061240a9b7981 */ /* 0x004e64000c1e1100 */
[----:B-1----:R-:W-:-:S05]  /*3bd0*/  PRMT R3, R155, 0x8880, RZ ;  /* 0x000088809b037816 */ /* 0x002fca00000000ff */
[----:B------:R-:W-:-:S07]  /*3be0*/  IMAD R12, R3, R154, RZ ;  /* 0x0000009a030c7224 */ /* 0x000fce00078e02ff */
.L_x_134:
[----:B------:R-:W-:Y:S05]  /*3bf0*/  BSYNC B1 ;  /* 0x0000000000017941 */ /* 0x000fea0003800000 */
.L_x_133:
[----:B------:R-:W-:Y:S01]  /*3c00*/  @!P3 IMAD R75, R75, R153, R12 ;  /* 0x000000994b4bb224 */ /* 0x000fe200078e020c */
[----:B------:R-:W-:Y:S04]  /*3c10*/  BSSY B1, `(.L_x_135) ;  /* 0x0000006000017945 */ /* 0x000fe80003800000 */
[----:B------:R0:W-:Y:S01]  /*3c20*/  @!P3 STG.E.U8 desc[UR36][R6.64+0x61], R75 ;  /* 0x0000614b0600b986 */ /* 0x0001e2000c101124 */
[----:B------:R-:W-:Y:S05]  /*3c30*/  @P5 BRA `(.L_x_136) ;  /* 0x00000000000c5947 */ /* 0x000fea0003800000 */
[----:B--2---:R-:W1:Y:S02]  /*3c40*/  LDG.E.U8 R155, desc[UR36][R8.64+0x68] ;  /* 0x00006824089b7981 */ /* 0x004e64000c1e1100 */
[----:B-1----:R-:W-:-:S05]  /*3c50*/  PRMT R3, R155, 0x8880, RZ ;  /* 0x000088809b037816 */ /* 0x002fca00000000ff */
[----:B------:R-:W-:-:S07]  /*3c60*/  IMAD R12, R3, R154, RZ ;  /* 0x0000009a030c7224 */ /* 0x000fce00078e02ff */
.L_x_136:
[----:B------:R-:W-:Y:S05]  /*3c70*/  BSYNC B1 ;  /* 0x0000000000017941 */ /* 0x000fea0003800000 */
.L_x_135:
[----:B-1----:R-:W-:Y:S01]  /*3c80*/  @!P5 IMAD R3, R76, R153, R12 ;  /* 0x000000994c03d224 */ /* 0x002fe200078e020c */
[----:B------:R-:W-:Y:S04]  /*3c90*/  BSSY B1, `(.L_x_137) ;  /* 0x0000006000017945 */ /* 0x000fe80003800000 */
[----:B------:R1:W-:Y:S01]  /*3ca0*/  @!P5 STG.E.U8 desc[UR36][R4.64+0x68], R3 ;  /* 0x000068030400d986 */ /* 0x0003e2000c101124 */
[----:B------:R-:W-:Y:S05]  /*3cb0*/  @P2 BRA `(.L_x_138) ;  /* 0x00000000000c2947 */ /* 0x000fea0003800000 */
[----:B--2---:R-:W1:Y:S02]  /*3cc0*/  LDG.E.U8 R155, desc[UR36][R8.64+0x69] ;  /* 0x00006924089b7981 */ /* 0x004e64000c1e1100 */
[----:B-1----:R-:W-:-:S05]  /*3cd0*/  PRMT R3, R155, 0x8880, RZ ;  /* 0x000088809b037816 */ /* 0x002fca00000000ff */
[----:B------:R-:W-:-:S07]  /*3ce0*/  IMAD R12, R3, R154, RZ ;  /* 0x0000009a030c7224 */ /* 0x000fce00078e02ff */
.L_x_138:
[----:B------:R-:W-:Y:S05]  /*3cf0*/  BSYNC B1 ;  /* 0x0000000000017941 */ /* 0x000fea0003800000 */
.L_x_137:
        /* <DEDUP_REMOVED lines=11> */
.L_x_140:
[----:B------:R-:W-:Y:S05]  /*3db0*/  BSYNC B1 ;  /* 0x0000000000017941 */ /* 0x000fea0003800000 */
.L_x_139:
[----:B-1----:R-:W-:Y:S01]  /*3dc0*/  @!P4 IMAD R3, R78, R153, R12 ;  /* 0x000000994e03c224 */ /* 0x002fe200078e020c */
[----:B------:R-:W-:Y:S04]  /*3dd0*/  BSSY B1, `(.L_x_141) ;  /* 0x0000006000017945 */ /* 0x000fe80003800000 */
[----:B------:R1:W-:Y:S01]  /*3de0*/  @!P4 STG.E.U8 desc[UR36][R6.64+0x68], R3 ;  /* 0x000068030600c986 */ /* 0x0003e2000c101124 */
[----:B------:R-:W-:Y:S05]  /*3df0*/  @P3 BRA `(.L_x_142) ;  /* 0x00000000000c3947 */ /* 0x000fea0003800000 */
[----:B--2---:R-:W1:Y:S02]  /*3e00*/  LDG.E.U8 R155, desc[UR36][R10.64+0x69] ;  /* 0x000069240a9b7981 */ /* 0x004e64000c1e1100 */
[----:B-1----:R-:W-:-:S05]  /*3e10*/  PRMT R3, R155, 0x8880, RZ ;  /* 0x000088809b037816 */ /* 0x002fca00000000ff */
[----:B------:R-:W-:-:S07]  /*3e20*/  IMAD R12, R3, R154, RZ ;  /* 0x0000009a030c7224 */ /* 0x000fce00078e02ff */
.L_x_142:
[----:B------:R-:W-:Y:S05]  /*3e30*/  BSYNC B1 ;  /* 0x0000000000017941 */ /* 0x000fea0003800000 */
.L_x_141:
[----:B------:R-:W-:Y:S01]  /*3e40*/  @!P3 IMAD R79, R79, R153, R12 ;  /* 0x000000994f4fb224 */ /* 0x000fe200078e020c */
[----:B------:R-:W-:Y:S04]  /*3e50*/  BSSY B1, `(.L_x_143) ;  /* 0x0000006000017945 */ /* 0x000fe80003800000 */
[----:B------:R0:W-:Y:S01]  /*3e60*/  @!P3 STG.E.U8 desc[UR36][R6.64+0x69], R79 ;  /* 0x0000694f0600b986 */ /* 0x0001e2000c101124 */
[----:B------:R-:W-:Y:S05]  /*3e70*/  @P5 BRA `(.L_x_144) ;  /* 0x00000000000c5947 */ /* 0x000fea0003800000 */
[----:B--2---:R-:W1:Y:S02]  /*3e80*/  LDG.E.U8 R155, desc[UR36][R8.64+0x70] ;  /* 0x00007024089b7981 */ /* 0x004e64000c1e1100 */
[----:B-1----:R-:W-:-:S05]  /*3e90*/  PRMT R3, R155, 0x8880, RZ ;  /* 0x000088809b037816 */ /* 0x002fca00000000ff */
[----:B------:R-:W-:-:S07]  /*3ea0*/  IMAD R12, R3, R154, RZ ;  /* 0x0000009a030c7224 */ /* 0x000fce00078e02ff */
.L_x_144:
[----:B------:R-:W-:Y:S05]  /*3eb0*/  BSYNC B1 ;  /* 0x0000000000017941 */ /* 0x000fea0003800000 */
.L_x_143:
[----:B-1----:R-:W-:Y:S01]  /*3ec0*/  @!P5 IMAD R3, R80, R153, R12 ;  /* 0x000000995003d224 */ /* 0x002fe200078e020c */
[----:B------:R-:W-:Y:S04]  /*3ed0*/  BSSY B1, `(.L_x_145) ;  /* 0x0000006000017945 */ /* 0x000fe80003800000 */
[----:B------:R1:W-:Y:S01]  /*3ee0*/  @!P5 STG.E.U8 desc[UR36][R4.64+0x70], R3 ;  /* 0x000070030400d986 */ /* 0x0003e2000c101124 */
[----:B------:R-:W-:Y:S05]  /*3ef0*/  @P2 BRA `(.L_x_146) ;  /* 0x00000000000c2947 */ /* 0x000fea0003800000 */
[----:B--2---:R-:W1:Y:S02]  /*3f00*/  LDG.E.U8 R155, desc[UR36][R8.64+0x71] ;  /* 0x00007124089b7981 */ /* 0x004e64000c1e1100 */
[----:B-1----:R-:W-:-:S05]  /*3f10*/  PRMT R3, R155, 0x8880, RZ ;  /* 0x000088809b037816 */ /* 0x002fca00000000ff */
[----:B------:R-:W-:-:S07]  /*3f20*/  IMAD R12, R3, R154, RZ ;  /* 0x0000009a030c7224 */ /* 0x000fce00078e02ff */
.L_x_146:
[----:B------:R-:W-:Y:S05]  /*3f30*/  BSYNC B1 ;  /* 0x0000000000017941 */ /* 0x000fea0003800000 */
.L_x_145:
        /* <DEDUP_REMOVED lines=11> */
.L_x_148:
[----:B------:R-:W-:Y:S05]  /*3ff0*/  BSYNC B1 ;  /* 0x0000000000017941 */ /* 0x000fea0003800000 */
.L_x_147:
[----:B-1----:R-:W-:Y:S01]  /*4000*/  @!P4 IMAD R3, R82, R153, R12 ;  /* 0x000000995203c224 */ /* 0x002fe200078e020c */
[----:B------:R-:W-:Y:S04]  /*4010*/  BSSY B1, `(.L_x_149) ;  /* 0x0000006000017945 */ /* 0x000fe80003800000 */
[----:B------:R1:W-:Y:S01]  /*4020*/  @!P4 STG.E.U8 desc[UR36][R6.64+0x70], R3 ;  /* 0x000070030600c986 */ /* 0x0003e2000c101124 */
[----:B------:R-:W-:Y:S05]  /*4030*/  @P3 BRA `(.L_x_150) ;  /* 0x00000000000c3947 */ /* 0x000fea0003800000 */
[----:B--2---:R-:W1:Y:S02]  /*4040*/  LDG.E.U8 R155, desc[UR36][R10.64+0x71] ;  /* 0x000071240a9b7981 */ /* 0x004e64000c1e1100 */
[----:B-1----:R-:W-:-:S05]  /*4050*/  PRMT R3, R155, 0x8880, RZ ;  /* 0x000088809b037816 */ /* 0x002fca00000000ff */
[----:B------:R-:W-:-:S07]  /*4060*/  IMAD R12, R3, R154, RZ ;  /* 0x0000009a030c7224 */ /* 0x000fce00078e02ff */
.L_x_150:
[----:B------:R-:W-:Y:S05]  /*4070*/  BSYNC B1 ;  /* 0x0000000000017941 */ /* 0x000fea0003800000 */
.L_x_149:
[----:B------:R-:W-:Y:S01]  /*4080*/  @!P3 IMAD R83, R83, R153, R12 ;  /* 0x000000995353b224 */ /* 0x000fe200078e020c */
[----:B------:R-:W-:Y:S04]  /*4090*/  BSSY B1, `(.L_x_151) ;  /* 0x0000006000017945 */ /* 0x000fe80003800000 */
[----:B------:R0:W-:Y:S01]  /*40a0*/  @!P3 STG.E.U8 desc[UR36][R6.64+0x71], R83 ;  /* 0x000071530600b986 */ /* 0x0001e2000c101124 */
[----:B------:R-:W-:Y:S05]  /*40b0*/  @P5 BRA `(.L_x_152) ;  /* 0x00000000000c5947 */ /* 0x000fea0003800000 */
[----:B--2---:R-:W1:Y:S02]  /*40c0*/  LDG.E.U8 R155, desc[UR36][R8.64+0x78] ;  /* 0x00007824089b7981 */ /* 0x004e64000c1e1100 */
[----:B-1----:R-:W-:-:S05]  /*40d0*/  PRMT R3, R155, 0x8880, RZ ;  /* 0x000088809b037816 */ /* 0x002fca00000000ff */
[----:B------:R-:W-:-:S07]  /*40e0*/  IMAD R12, R3, R154, RZ ;  /* 0x0000009a030c7224 */ /* 0x000fce00078e02ff */
.L_x_152:
[----:B------:R-:W-:Y:S05]  /*40f0*/  BSYNC B1 ;  /* 0x0000000000017941 */ /* 0x000fea0003800000 */
.L_x_151:
[----:B-1----:R-:W-:Y:S01]  /*4100*/  @!P5 IMAD R3, R84, R153, R12 ;  /* 0x000000995403d224 */ /* 0x002fe200078e020c */
[----:B------:R-:W-:Y:S04]  /*4110*/  BSSY B1, `(.L_x_153) ;  /* 0x0000006000017945 */ /* 0x000fe80003800000 */
[----:B------:R1:W-:Y:S01]  /*4120*/  @!P5 STG.E.U8 desc[UR36][R4.64+0x78], R3 ;  /* 0x000078030400d986 */ /* 0x0003e2000c101124 */
[----:B------:R-:W-:Y:S05]  /*4130*/  @P2 BRA `(.L_x_154) ;  /* 0x00000000000c2947 */ /* 0x000fea0003800000 */
[----:B--2---:R-:W1:Y:S02]  /*4140*/  LDG.E.U8 R155, desc[UR36][R8.64+0x79] ;  /* 0x00007924089b7981 */ /* 0x004e64000c1e1100 */
[----:B-1----:R-:W-:-:S05]  /*4150*/  PRMT R3, R155, 0x8880, RZ ;  /* 0x000088809b037816 */ /* 0x002fca00000000ff */
[----:B------:R-:W-:-:S07]  /*4160*/  IMAD R12, R3, R154, RZ ;  /* 0x0000009a030c7224 */ /* 0x000fce00078e02ff */
.L_x_154:
[----:B------:R-:W-:Y:S05]  /*4170*/  BSYNC B1 ;  /* 0x0000000000017941 */ /* 0x000fea0003800000 */
.L_x_153:
        /* <DEDUP_REMOVED lines=11> */
.L_x_156:
[----:B------:R-:W-:Y:S05]  /*4230*/  BSYNC B1 ;  /* 0x0000000000017941 */ /* 0x000fea0003800000 */
.L_x_155:
[----:B-1----:R-:W-:Y:S01]  /*4240*/  @!P4 IMAD R3, R86, R153, R12 ;  /* 0x000000995603c224 */ /* 0x002fe200078e020c */
[----:B------:R-:W-:Y:S04]  /*4250*/  BSSY B1, `(.L_x_157) ;  /* 0x0000006000017945 */ /* 0x000fe80003800000 */
[----:B------:R1:W-:Y:S01]  /*4260*/  @!P4 STG.E.U8 desc[UR36][R6.64+0x78], R3 ;  /* 0x000078030600c986 */ /* 0x0003e2000c101124 */
[----:B------:R-:W-:Y:S05]  /*4270*/  @P3 BRA `(.L_x_158) ;  /* 0x00000000000c3947 */ /* 0x000fea0003800000 */
[----:B--2---:R-:W1:Y:S02]  /*4280*/  LDG.E.U8 R155, desc[UR36][R10.64+0x79] ;  /* 0x000079240a9b7981 */ /* 0x004e64000c1e1100 */
[----:B-1----:R-:W-:-:S05]  /*4290*/  PRMT R3, R155, 0x8880, RZ ;  /* 0x000088809b037816 */ /* 0x002fca00000000ff */
[----:B------:R-:W-:-:S07]  /*42a0*/  IMAD R12, R3, R154, RZ ;  /* 0x0000009a030c7224 */ /* 0x000fce00078e02ff */
.L_x_158:
[----:B------:R-:W-:Y:S05]  /*42b0*/  BSYNC B1 ;  /* 0x0000000000017941 */ /* 0x000fea0003800000 */
.L_x_157:
[----:B------:R-:W-:Y:S01]  /*42c0*/  @!P3 IMAD R87, R87, R153, R12 ;  /* 0x000000995757b224 */ /* 0x000fe200078e020c */
[----:B------:R-:W-:Y:S04]  /*42d0*/  BSSY B1, `(.L_x_159) ;  /* 0x0000006000017945 */ /* 0x000fe80003800000 */
[----:B------:R0:W-:Y:S01]  /*42e0*/  @!P3 STG.E.U8 desc[UR36][R6.64+0x79], R87 ;  /* 0x000079570600b986 */ /* 0x0001e2000c101124 */
[----:B------:R-:W-:Y:S05]  /*42f0*/  @P5 BRA `(.L_x_160) ;  /* 0x00000000000c5947 */ /* 0x000fea0003800000 */
[----:B--2---:R-:W1:Y:S02]  /*4300*/  LDG.E.U8 R155, desc[UR36][R8.64+0x80] ;  /* 0x00008024089b7981 */ /* 0x004e64000c1e1100 */
[----:B-1----:R-:W-:-:S05]  /*4310*/  PRMT R3, R155, 0x8880, RZ ;  /* 0x000088809b037816 */ /* 0x002fca00000000ff */
[----:B------:R-:W-:-:S07]  /*4320*/  IMAD R12, R3, R154, RZ ;  /* 0x0000009a030c7224 */ /* 0x000fce00078e02ff */
.L_x_160:
[----:B------:R-:W-:Y:S05]  /*4330*/  BSYNC B1 ;  /* 0x0000000000017941 */ /* 0x000fea0003800000 */
.L_x_159:
[----:B-1----:R-:W-:Y:S01]  /*4340*/  @!P5 IMAD R3, R88, R153, R12 ;  /* 0x000000995803d224 */ /* 0x002fe200078e020c */
[----:B------:R-:W-:Y:S04]  /*4350*/  BSSY B1, `(.L_x_161) ;  /* 0x0000006000017945 */ /* 0x000fe80003800000 */
[----:B------:R1:W-:Y:S01]  /*4360*/  @!P5 STG.E.U8 desc[UR36][R4.64+0x80], R3 ;  /* 0x000080030400d986 */ /* 0x0003e2000c101124 */
[----:B------:R-:W-:Y:S05]  /*4370*/  @P2 BRA `(.L_x_162) ;  /* 0x00000000000c2947 */ /* 0x000fea0003800000 */
[----:B--2---:R-:W1:Y:S02]  /*4380*/  LDG.E.U8 R155, desc[UR36][R8.64+0x81] ;  /* 0x00008124089b7981 */ /* 0x004e64000c1e1100 */
[----:B-1----:R-:W-:-:S05]  /*4390*/  PRMT R3, R155, 0x8880, RZ ;  /* 0x000088809b037816 */ /* 0x002fca00000000ff */
[----:B------:R-:W-:-:S07]  /*43a0*/  IMAD R12, R3, R154, RZ ;  /* 0x0000009a030c7224 */ /* 0x000fce00078e02ff */
.L_x_162:
[----:B------:R-:W-:Y:S05]  /*43b0*/  BSYNC B1 ;  /* 0x0000000000017941 */ /* 0x000fea0003800000 */
.L_x_161:
        /* <DEDUP_REMOVED lines=11> */
.L_x_164:
[----:B------:R-:W-:Y:S05]  /*4470*/  BSYNC B1 ;  /* 0x0000000000017941 */ /* 0x000fea0003800000 */
.L_x_163:
[----:B-1----:R-:W-:Y:S01]  /*4480*/  @!P4 IMAD R3, R90, R153, R12 ;  /* 0x000000995a03c224 */ /* 0x002fe200078e020c */
[----:B------:R-:W-:Y:S04]  /*4490*/  BSSY B1, `(.L_x_165) ;  /* 0x0000006000017945 */ /* 0x000fe80003800000 */
[----:B------:R1:W-:Y:S01]  /*44a0*/  @!P4 STG.E.U8 desc[UR36][R6.64+0x80], R3 ;  /* 0x000080030600c986 */ /* 0x0003e2000c101124 */
[----:B------:R-:W-:Y:S05]  /*44b0*/  @P3 BRA `(.L_x_166) ;  /* 0x00000000000c3947 */ /* 0x000fea0003800000 */
[----:B--2---:R-:W1:Y:S02]  /*44c0*/  LDG.E.U8 R155, desc[UR36][R10.64+0x81] ;  /* 0x000081240a9b7981 */ /* 0x004e64000c1e1100 */
[----:B-1----:R-:W-:-:S05]  /*44d0*/  PRMT R3, R155, 0x8880, RZ ;  /* 0x000088809b037816 */ /* 0x002fca00000000ff */
[----:B------:R-:W-:-:S07]  /*44e0*/  IMAD R12, R3, R154, RZ ;  /* 0x0000009a030c7224 */ /* 0x000fce00078e02ff */
.L_x_166:
[----:B------:R-:W-:Y:S05]  /*44f0*/  BSYNC B1 ;  /* 0x0000000000017941 */ /* 0x000fea0003800000 */
.L_x_165:
[----:B------:R-:W-:Y:S01]  /*4500*/  @!P3 IMAD R91, R91, R153, R12 ;  /* 0x000000995b5bb224 */ /* 0x000fe200078e020c */
[----:B------:R-:W-:Y:S04]  /*4510*/  BSSY B1, `(.L_x_167) ;  /* 0x0000006000017945 */ /* 0x000fe80003800000 */
[----:B------:R0:W-:Y:S01]  /*4520*/  @!P3 STG.E.U8 desc[UR36][R6.64+0x81], R91 ;  /* 0x0000815b0600b986 */ /* 0x0001e2000c101124 */
[----:B------:R-:W-:Y:S05]  /*4530*/  @P5 BRA `(.L_x_168) ;  /* 0x00000000000c5947 */ /* 0x000fea0003800000 */
[----:B--2---:R-:W1:Y:S02]  /*4540*/  LDG.E.U8 R155, desc[UR36][R8.64+0x88] ;  /* 0x00008824089b7981 */ /* 0x004e64000c1e1100 */
[----:B-1----:R-:W-:-:S05]  /*4550*/  PRMT R3, R155, 0x8880, RZ ;  /* 0x000088809b037816 */ /* 0x002fca00000000ff */
[----:B------:R-:W-:-:S07]  /*4560*/  IMAD R12, R3, R154, RZ ;  /* 0x0000009a030c7224 */ /* 0x000fce00078e02ff */
.L_x_168:
[----:B------:R-:W-:Y:S05]  /*4570*/  BSYNC B1 ;  /* 0x0000000000017941 */ /* 0x000fea0003800000 */
.L_x_167:
[----:B-1----:R-:W-:Y:S01]  /*4580*/  @!P5 IMAD R3, R92, R153, R12 ;  /* 0x000000995c03d224 */ /* 0x002fe200078e020c */
[----:B------:R-:W-:Y:S04]  /*4590*/  BSSY B1, `(.L_x_169) ;  /* 0x0000006000017945 */ /* 0x000fe80003800000 */
[----:B------:R1:W-:Y:S01]  /*45a0*/  @!P5 STG.E.U8 desc[UR36][R4.64+0x88], R3 ;  /* 0x000088030400d986 */ /* 0x0003e2000c101124 */
[----:B------:R-:W-:Y:S05]  /*45b0*/  @P2 BRA `(.L_x_170) ;  /* 0x00000000000c2947 */ /* 0x000fea0003800000 */
[----:B--2---:R-:W1:Y:S02]  /*45c0*/  LDG.E.U8 R155, desc[UR36][R8.64+0x89] ;  /* 0x00008924089b7981 */ /* 0x004e64000c1e1100 */
[----:B-1----:R-:W-:-:S05]  /*45d0*/  PRMT R3, R155, 0x8880, RZ ;  /* 0x000088809b037816 */ /* 0x002fca00000000ff */
[----:B------:R-:W-:-:S07]  /*45e0*/  IMAD R12, R3, R154, RZ ;  /* 0x0000009a030c7224 */ /* 0x000fce00078e02ff */
.L_x_170:
[----:B------:R-:W-:Y:S05]  /*45f0*/  BSYNC B1 ;  /* 0x0000000000017941 */ /* 0x000fea0003800000 */
.L_x_169:
        /* <DEDUP_REMOVED lines=11> */
.L_x_172:
[----:B------:R-:W-:Y:S05]  /*46b0*/  BSYNC B1 ;  /* 0x0000000000017941 */ /* 0x000fea0003800000 */
.L_x_171:
[----:B-1----:R-:W-:Y:S01]  /*46c0*/  @!P4 IMAD R3, R94, R153, R12 ;  /* 0x000000995e03c224 */ /* 0x002fe200078e020c */
[----:B------:R-:W-:Y:S04]  /*46d0*/  BSSY B1, `(.L_x_173) ;  /* 0x0000006000017945 */ /* 0x000fe80003800000 */
[----:B------:R1:W-:Y:S01]  /*46e0*/  @!P4 STG.E.U8 desc[UR36][R6.64+0x88], R3 ;  /* 0x000088030600c986 */ /* 0x0003e2000c101124 */
[----:B------:R-:W-:Y:S05]  /*46f0*/  @P3 BRA `(.L_x_174) ;  /* 0x00000000000c3947 */ /* 0x000fea0003800000 */
[----:B--2---:R-:W1:Y:S02]  /*4700*/  LDG.E.U8 R155, desc[UR36][R10.64+0x89] ;  /* 0x000089240a9b7981 */ /* 0x004e64000c1e1100 */
[----:B-1----:R-:W-:-:S05]  /*4710*/  PRMT R3, R155, 0x8880, RZ ;  /* 0x000088809b037816 */ /* 0x002fca00000000ff */
[----:B------:R-:W-:-:S07]  /*4720*/  IMAD R12, R3, R154, RZ ;  /* 0x0000009a030c7224 */ /* 0x000fce00078e02ff */
.L_x_174:
[----:B------:R-:W-:Y:S05]  /*4730*/  BSYNC B1 ;  /* 0x0000000000017941 */ /* 0x000fea0003800000 */
.L_x_173:
[----:B------:R-:W-:Y:S01]  /*4740*/  @!P3 IMAD R95, R95, R153, R12 ;  /* 0x000000995f5fb224 */ /* 0x000fe200078e020c */
[----:B------:R-:W-:Y:S04]  /*4750*/  BSSY B1, `(.L_x_175) ;  /* 0x0000006000017945 */ /* 0x000fe80003800000 */
[----:B------:R0:W-:Y:S01]  /*4760*/  @!P3 STG.E.U8 desc[UR36][R6.64+0x89], R95 ;  /* 0x0000895f0600b986 */ /* 0x0001e2000c101124 */
[----:B------:R-:W-:Y:S05]  /*4770*/  @P5 BRA `(.L_x_176) ;  /* 0x00000000000c5947 */ /* 0x000fea0003800000 */
[----:B--2---:R-:W1:Y:S02]  /*4780*/  LDG.E.U8 R155, desc[UR36][R8.64+0x90] ;  /* 0x00009024089b7981 */ /* 0x004e64000c1e1100 */
[----:B-1----:R-:W-:-:S05]  /*4790*/  PRMT R3, R155, 0x8880, RZ ;  /* 0x000088809b037816 */ /* 0x002fca00000000ff */
[----:B------:R-:W-:-:S07]  /*47a0*/  IMAD R12, R3, R154, RZ ;  /* 0x0000009a030c7224 */ /* 0x000fce00078e02ff */
.L_x_176:
[----:B------:R-:W-:Y:S05]  /*47b0*/  BSYNC B1 ;  /* 0x0000000000017941 */ /* 0x000fea0003800000 */
.L_x_175:
[----:B-1----:R-:W-:Y:S01]  /*47c0*/  @!P5 IMAD R3, R96, R153, R12 ;  /* 0x000000996003d224 */ /* 0x002fe200078e020c */
[----:B------:R-:W-:Y:S04]  /*47d0*/  BSSY B1, `(.L_x_177) ;  /* 0x0000006000017945 */ /* 0x000fe80003800000 */
[----:B------:R1:W-:Y:S01]  /*47e0*/  @!P5 STG.E.U8 desc[UR36][R4.64+0x90], R3 ;  /* 0x000090030400d986 */ /* 0x0003e2000c101124 */
[----:B------:R-:W-:Y:S05]  /*47f0*/  @P2 BRA `(.L_x_178) ;  /* 0x00000000000c2947 */ /* 0x000fea0003800000 */
[----:B--2---:R-:W1:Y:S02]  /*4800*/  LDG.E.U8 R155, desc[UR36][R8.64+0x91] ;  /* 0x00009124089b7981 */ /* 0x004e64000c1e1100 */
[----:B-1----:R-:W-:-:S05]  /*4810*/  PRMT R3, R155, 0x8880, RZ ;  /* 0x000088809b037816 */ /* 0x002fca00000000ff */
[----:B------:R-:W-:-:S07]  /*4820*/  IMAD R12, R3, R154, RZ ;  /* 0x0000009a030c7224 */ /* 0x000fce00078e02ff */
.L_x_178:
[----:B------:R-:W-:Y:S05]  /*4830*/  BSYNC B1 ;  /* 0x0000000000017941 */ /* 0x000fea0003800000 */
.L_x_177:
        /* <DEDUP_REMOVED lines=11> */
.L_x_180:
[----:B------:R-:W-:Y:S05]  /*48f0*/  BSYNC B1 ;  /* 0x0000000000017941 */ /* 0x000fea0003800000 */
.L_x_179:
[----:B-1----:R-:W-:Y:S01]  /*4900*/  @!P4 IMAD R3, R98, R153, R12 ;  /* 0x000000996203c224 */ /* 0x002fe200078e020c */
[----:B------:R-:W-:Y:S04]  /*4910*/  BSSY B1, `(.L_x_181) ;  /* 0x0000006000017945 */ /* 0x000fe80003800000 */
[----:B------:R1:W-:Y:S01]  /*4920*/  @!P4 STG.E.U8 desc[UR36][R6.64+0x90], R3 ;  /* 0x000090030600c986 */ /* 0x0003e2000c101124 */
[----:B------:R-:W-:Y:S05]  /*4930*/  @P3 BRA `(.L_x_182) ;  /* 0x00000000000c3947 */ /* 0x000fea0003800000 */
[----:B--2---:R-:W1:Y:S02]  /*4940*/  LDG.E.U8 R155, desc[UR36][R10.64+0x91] ;  /* 0x000091240a9b7981 */ /* 0x004e64000c1e1100 */
[----:B-1----:R-:W-:-:S05]  /*4950*/  PRMT R3, R155, 0x8880, RZ ;  /* 0x000088809b037816 */ /* 0x002fca00000000ff */
[----:B------:R-:W-:-:S07]  /*4960*/  IMAD R12, R3, R154, RZ ;  /* 0x0000009a030c7224 */ /* 0x000fce00078e02ff */
.L_x_182:
[----:B------:R-:W-:Y:S05]  /*4970*/  BSYNC B1 ;  /* 0x0000000000017941 */ /* 0x000fea0003800000 */
.L_x_181:
[----:B------:R-:W-:Y:S01]  /*4980*/  @!P3 IMAD R99, R99, R153, R12 ;  /* 0x000000996363b224 */ /* 0x000fe200078e020c */
[----:B------:R-:W-:Y:S04]  /*4990*/  BSSY B1, `(.L_x_183) ;  /* 0x0000006000017945 */ /* 0x000fe80003800000 */
[----:B------:R0:W-:Y:S01]  /*49a0*/  @!P3 STG.E.U8 desc[UR36][R6.64+0x91], R99 ;  /* 0x000091630600b986 */ /* 0x0001e2000c101124 */
[----:B------:R-:W-:Y:S05]  /*49b0*/  @P5 BRA `(.L_x_184) ;  /* 0x00000000000c5947 */ /* 0x000fea0003800000 */
[----:B--2---:R-:W1:Y:S02]  /*49c0*/  LDG.E.U8 R155, desc[UR36][R8.64+0x98] ;  /* 0x00009824089b7981 */ /* 0x004e64000c1e1100 */
[----:B-1----:R-:W-:-:S05]  /*49d0*/  PRMT R3, R155, 0x8880, RZ ;  /* 0x000088809b037816 */ /* 0x002fca00000000ff */
[----:B------:R-:W-:-:S07]  /*49e0*/  IMAD R12, R3, R154, RZ ;  /* 0x0000009a030c7224 */ /* 0x000fce00078e02ff */
.L_x_184:
[----:B------:R-:W-:Y:S05]  /*49f0*/  BSYNC B1 ;  /* 0x0000000000017941 */ /* 0x000fea0003800000 */
.L_x_183:
[----:B-1----:R-:W-:Y:S01]  /*4a00*/  @!P5 IMAD R3, R100, R153, R12 ;  /* 0x000000996403d224 */ /* 0x002fe200078e020c */
[----:B------:R-:W-:Y:S04]  /*4a10*/  BSSY B1, `(.L_x_185) ;  /* 0x0000006000017945 */ /* 0x000fe80003800000 */
[----:B------:R1:W-:Y:S01]  /*4a20*/  @!P5 STG.E.U8 desc[UR36][R4.64+0x98], R3 ;  /* 0x000098030400d986 */ /* 0x0003e2000c101124 */
[----:B------:R-:W-:Y:S05]  /*4a30*/  @P2 BRA `(.L_x_186) ;  /* 0x00000000000c2947 */ /* 0x000fea0003800000 */
[----:B--2---:R-:W1:Y:S02]  /*4a40*/  LDG.E.U8 R155, desc[UR36][R8.64+0x99] ;  /* 0x00009924089b7981 */ /* 0x004e64000c1e1100 */
[----:B-1----:R-:W-:-:S05]  /*4a50*/  PRMT R3, R155, 0x8880, RZ ;  /* 0x000088809b037816 */ /* 0x002fca00000000ff */
[----:B------:R-:W-:-:S07]  /*4a60*/  IMAD R12, R3, R154, RZ ;  /* 0x0000009a030c7224 */ /* 0x000fce00078e02ff */
.L_x_186:
[----:B------:R-:W-:Y:S05]  /*4a70*/  BSYNC B1 ;  /* 0x0000000000017941 */ /* 0x000fea0003800000 */
.L_x_185:
        /* <DEDUP_REMOVED lines=11> */
.L_x_188:
[----:B------:R-:W-:Y:S05]  /*4b30*/  BSYNC B1 ;  /* 0x0000000000017941 */ /* 0x000fea0003800000 */
.L_x_187:
[----:B-1----:R-:W-:Y:S01]  /*4b40*/  @!P4 IMAD R3, R102, R153, R12 ;  /* 0x000000996603c224 */ /* 0x002fe200078e020c */
[----:B------:R-:W-:Y:S04]  /*4b50*/  BSSY B1, `(.L_x_189) ;  /* 0x0000006000017945 */ /* 0x000fe80003800000 */
[----:B------:R1:W-:Y:S01]  /*4b60*/  @!P4 STG.E.U8 desc[UR36][R6.64+0x98], R3 ;  /* 0x000098030600c986 */ /* 0x0003e2000c101124 */
[----:B------:R-:W-:Y:S05]  /*4b70*/  @P3 BRA `(.L_x_190) ;  /* 0x00000000000c3947 */ /* 0x000fea0003800000 */
[----:B--2---:R-:W1:Y:S02]  /*4b80*/  LDG.E.U8 R155, desc[UR36][R10.64+0x99] ;  /* 0x000099240a9b7981 */ /* 0x004e64000c1e1100 */
[----:B-1----:R-:W-:-:S05]  /*4b90*/  PRMT R3, R155, 0x8880, RZ ;  /* 0x000088809b037816 */ /* 0x002fca00000000ff */
[----:B------:R-:W-:-:S07]  /*4ba0*/  IMAD R12, R3, R154, RZ ;  /* 0x0000009a030c7224 */ /* 0x000fce00078e02ff */
.L_x_190:
[----:B------:R-:W-:Y:S05]  /*4bb0*/  BSYNC B1 ;  /* 0x0000000000017941 */ /* 0x000fea0003800000 */
.L_x_189:
[----:B------:R-:W-:Y:S01]  /*4bc0*/  @!P3 IMAD R103, R103, R153, R12 ;  /* 0x000000996767b224 */ /* 0x000fe200078e020c */
[----:B------:R-:W-:Y:S04]  /*4bd0*/  BSSY B1, `(.L_x_191) ;  /* 0x0000006000017945 */ /* 0x000fe80003800000 */
[----:B------:R0:W-:Y:S01]  /*4be0*/  @!P3 STG.E.U8 desc[UR36][R6.64+0x99], R103 ;  /* 0x000099670600b986 */ /* 0x0001e2000c101124 */
[----:B------:R-:W-:Y:S05]  /*4bf0*/  @P5 BRA `(.L_x_192) ;  /* 0x00000000000c5947 */ /* 0x000fea0003800000 */
[----:B--2---:R-:W1:Y:S02]  /*4c00*/  LDG.E.U8 R155, desc[UR36][R8.64+0xa0] ;  /* 0x0000a024089b7981 */ /* 0x004e64000c1e1100 */
[----:B-1----:R-:W-:-:S05]  /*4c10*/  PRMT R3, R155, 0x8880, RZ ;  /* 0x000088809b037816 */ /* 0x002fca00000000ff */
[----:B------:R-:W-:-:S07]  /*4c20*/  IMAD R12, R3, R154, RZ ;  /* 0x0000009a030c7224 */ /* 0x000fce00078e02ff */
.L_x_192:
[----:B------:R-:W-:Y:S05]  /*4c30*/  BSYNC B1 ;  /* 0x0000000000017941 */ /* 0x000fea0003800000 */
.L_x_191:
[----:B-1----:R-:W-:Y:S01]  /*4c40*/  @!P5 IMAD R3, R104, R153, R12 ;  /* 0x000000996803d224 */ /* 0x002fe200078e020c */
[----:B------:R-:W-:Y:S04]  /*4c50*/  BSSY B1, `(.L_x_193) ;  /* 0x0000006000017945 */ /* 0x000fe80003800000 */
[----:B------:R1:W-:Y:S01]  /*4c60*/  @!P5 STG.E.U8 desc[UR36][R4.64+0xa0], R3 ;  /* 0x0000a0030400d986 */ /* 0x0003e2000c101124 */
[----:B------:R-:W-:Y:S05]  /*4c70*/  @P2 BRA `(.L_x_194) ;  /* 0x00000000000c2947 */ /* 0x000fea0003800000 */
[----:B--2---:R-:W1:Y:S02]  /*4c80*/  LDG.E.U8 R155, desc[UR36][R8.64+0xa1] ;  /* 0x0000a124089b7981 */ /* 0x004e64000c1e1100 */
[----:B-1----:R-:W-:-:S05]  /*4c90*/  PRMT R3, R155, 0x8880, RZ ;  /* 0x000088809b037816 */ /* 0x002fca00000000ff */
[----:B------:R-:W-:-:S07]  /*4ca0*/  IMAD R12, R3, R154, RZ ;  /* 0x0000009a030c7224 */ /* 0x000fce00078e02ff */
.L_x_194:
[----:B------:R-:W-:Y:S05]  /*4cb0*/  BSYNC B1 ;  /* 0x0000000000017941 */ /* 0x000fea0003800000 */
.L_x_193:
        /* <DEDUP_REMOVED lines=11> */
.L_x_196:
[----:B------:R-:W-:Y:S05]  /*4d70*/  BSYNC B1 ;  /* 0x0000000000017941 */ /* 0x000fea0003800000 */
.L_x_195:
[----:B-1----:R-:W-:Y:S01]  /*4d80*/  @!P4 IMAD R3, R106, R153, R12 ;  /* 0x000000996a03c224 */ /* 0x002fe200078e020c */
[----:B------:R-:W-:Y:S04]  /*4d90*/  BSSY B1, `(.L_x_197) ;  /* 0x0000006000017945 */ /* 0x000fe80003800000 */
[----:B------:R1:W-:Y:S01]  /*4da0*/  @!P4 STG.E.U8 desc[UR36][R6.64+0xa0], R3 ;  /* 0x0000a0030600c986 */ /* 0x0003e2000c101124 */
[----:B------:R-:W-:Y:S05]  /*4db0*/  @P3 BRA `(.L_x_198) ;  /* 0x00000000000c3947 */ /* 0x000fea0003800000 */
[----:B--2---:R-:W1:Y:S02]  /*4dc0*/  LDG.E.U8 R155, desc[UR36][R10.64+0xa1] ;  /* 0x0000a1240a9b7981 */ /* 0x004e64000c1e1100 */
[----:B-1----:R-:W-:-:S05]  /*4dd0*/  PRMT R3, R155, 0x8880, RZ ;  /* 0x000088809b037816 */ /* 0x002fca00000000ff */
[----:B------:R-:W-:-:S07]  /*4de0*/  IMAD R12, R3, R154, RZ ;  /* 0x0000009a030c7224 */ /* 0x000fce00078e02ff */
.L_x_198:
[----:B------:R-:W-:Y:S05]  /*4df0*/  BSYNC B1 ;  /* 0x0000000000017941 */ /* 0x000fea0003800000 */
.L_x_197:
[----:B------:R-:W-:Y:S01]  /*4e00*/  @!P3 IMAD R107, R107, R153, R12 ;  /* 0x000000996b6bb224 */ /* 0x000fe200078e020c */
[----:B------:R-:W-:Y:S04]  /*4e10*/  BSSY B1, `(.L_x_199) ;  /* 0x0000006000017945 */ /* 0x000fe80003800000 */
[----:B------:R0:W-:Y:S01]  /*4e20*/  @!P3 STG.E.U8 desc[UR36][R6.64+0xa1], R107 ;  /* 0x0000a16b0600b986 */ /* 0x0001e2000c101124 */
[----:B------:R-:W-:Y:S05]  /*4e30*/  @P5 BRA `(.L_x_200) ;  /* 0x00000000000c5947 */ /* 0x000fea0003800000 */
[----:B--2---:R-:W1:Y:S02]  /*4e40*/  LDG.E.U8 R155, desc[UR36][R8.64+0xa8] ;  /* 0x0000a824089b7981 */ /* 0x004e64000c1e1100 */
[----:B-1----:R-:W-:-:S05]  /*4e50*/  PRMT R3, R155, 0x8880, RZ ;  /* 0x000088809b037816 */ /* 0x002fca00000000ff */
[----:B------:R-:W-:-:S07]  /*4e60*/  IMAD R12, R3, R154, RZ ;  /* 0x0000009a030c7224 */ /* 0x000fce00078e02ff */
.L_x_200:
[----:B------:R-:W-:Y:S05]  /*4e70*/  BSYNC B1 ;  /* 0x0000000000017941 */ /* 0x000fea0003800000 */
.L_x_199:
[----:B-1----:R-:W-:Y:S01]  /*4e80*/  @!P5 IMAD R3, R108, R153, R12 ;  /* 0x000000996c03d224 */ /* 0x002fe200078e020c */
[----:B------:R-:W-:Y:S04]  /*4e90*/  BSSY B1, `(.L_x_201) ;  /* 0x0000006000017945 */ /* 0x000fe80003800000 */
[----:B------:R1:W-:Y:S01]  /*4ea0*/  @!P5 STG.E.U8 desc[UR36][R4.64+0xa8], R3 ;  /* 0x0000a8030400d986 */ /* 0x0003e2000c101124 */
[----:B------:R-:W-:Y:S05]  /*4eb0*/  @P2 BRA `(.L_x_202) ;  /* 0x00000000000c2947 */ /* 0x000fea0003800000 */
[----:B--2---:R-:W1:Y:S02]  /*4ec0*/  LDG.E.U8 R155, desc[UR36][R8.64+0xa9] ;  /* 0x0000a924089b7981 */ /* 0x004e64000c1e1100 */
[----:B-1----:R-:W-:-:S05]  /*4ed0*/  PRMT R3, R155, 0x8880, RZ ;  /* 0x000088809b037816 */ /* 0x002fca00000000ff */
[----:B------:R-:W-:-:S07]  /*4ee0*/  IMAD R12, R3, R154, RZ ;  /* 0x0000009a030c7224 */ /* 0x000fce00078e02ff */
.L_x_202:
[----:B------:R-:W-:Y:S05]  /*4ef0*/  BSYNC B1 ;  /* 0x0000000000017941 */ /* 0x000fea0003800000 */
.L_x_201:
        /* <DEDUP_REMOVED lines=11> */
.L_x_204:
[----:B------:R-:W-:Y:S05]  /*4fb0*/  BSYNC B1 ;  /* 0x0000000000017941 */ /* 0x000fea0003800000 */
.L_x_203:
[----:B-1----:R-:W-:Y:S01]  /*4fc0*/  @!P4 IMAD R3, R110, R153, R12 ;  /* 0x000000996e03c224 */ /* 0x002fe200078e020c */
[----:B------:R-:W-:Y:S04]  /*4fd0*/  BSSY B1, `(.L_x_205) ;  /* 0x0000006000017945 */ /* 0x000fe80003800000 */
[----:B------:R1:W-:Y:S01]  /*4fe0*/  @!P4 STG.E.U8 desc[UR36][R6.64+0xa8], R3 ;  /* 0x0000a8030600c986 */ /* 0x0003e2000c101124 */
[----:B------:R-:W-:Y:S05]  /*4ff0*/  @P3 BRA `(.L_x_206) ;  /* 0x00000000000c3947 */ /* 0x000fea0003800000 */
[----:B--2---:R-:W1:Y:S02]  /*5000*/  LDG.E.U8 R155, desc[UR36][R10.64+0xa9] ;  /* 0x0000a9240a9b7981 */ /* 0x004e64000c1e1100 */
[----:B-1----:R-:W-:-:S05]  /*5010*/  PRMT R3, R155, 0x8880, RZ ;  /* 0x000088809b037816 */ /* 0x002fca00000000ff */
[----:B------:R-:W-:-:S07]  /*5020*/  IMAD R12, R3, R154, RZ ;  /* 0x0000009a030c7224 */ /* 0x000fce00078e02ff */
.L_x_206:
[----:B------:R-:W-:Y:S05]  /*5030*/  BSYNC B1 ;  /* 0x0000000000017941 */ /* 0x000fea0003800000 */
.L_x_205:
[----:B------:R-:W-:Y:S01]  /*5040*/  @!P3 IMAD R111, R111, R153, R12 ;  /* 0x000000996f6fb224 */ /* 0x000fe200078e020c */
[----:B------:R-:W-:Y:S04]  /*5050*/  BSSY B1, `(.L_x_207) ;  /* 0x0000006000017945 */ /* 0x000fe80003800000 */
[----:B------:R0:W-:Y:S01]  /*5060*/  @!P3 STG.E.U8 desc[UR36][R6.64+0xa9], R111 ;  /* 0x0000a96f0600b986 */ /* 0x0001e2000c101124 */
[----:B------:R-:W-:Y:S05]  /*5070*/  @P5 BRA `(.L_x_208) ;  /* 0x00000000000c5947 */ /* 0x000fea0003800000 */
[----:B--2---:R-:W1:Y:S02]  /*5080*/  LDG.E.U8 R155, desc[UR36][R8.64+0xb0] ;  /* 0x0000b024089b7981 */ /* 0x004e64000c1e1100 */
[----:B-1----:R-:W-:-:S05]  /*5090*/  PRMT R3, R155, 0x8880, RZ ;  /* 0x000088809b037816 */ /* 0x002fca00000000ff */
[----:B------:R-:W-:-:S07]  /*50a0*/  IMAD R12, R3, R154, RZ ;  /* 0x0000009a030c7224 */ /* 0x000fce00078e02ff */
.L_x_208:
[----:B------:R-:W-:Y:S05]  /*50b0*/  BSYNC B1 ;  /* 0x0000000000017941 */ /* 0x000fea0003800000 */
.L_x_207:
[----:B-1----:R-:W-:Y:S01]  /*50c0*/  @!P5 IMAD R3, R112, R153, R12 ;  /* 0x000000997003d224 */ /* 0x002fe200078e020c */
[----:B------:R-:W-:Y:S04]  /*50d0*/  BSSY B1, `(.L_x_209) ;  /* 0x0000006000017945 */ /* 0x000fe80003800000 */
[----:B------:R1:W-:Y:S01]  /*50e0*/  @!P5 STG.E.U8 desc[UR36][R4.64+0xb0], R3 ;  /* 0x0000b0030400d986 */ /* 0x0003e2000c101124 */
[----:B------:R-:W-:Y:S05]  /*50f0*/  @P2 BRA `(.L_x_210) ;  /* 0x00000000000c2947 */ /* 0x000fea0003800000 */
[----:B--2---:R-:W1:Y:S02]  /*5100*/  LDG.E.U8 R155, desc[UR36][R8.64+0xb1] ;  /* 0x0000b124089b7981 */ /* 0x004e64000c1e1100 */
[----:B-1----:R-:W-:-:S05]  /*5110*/  PRMT R3, R155, 0x8880, RZ ;  /* 0x000088809b037816 */ /* 0x002fca00000000ff */
[----:B------:R-:W-:-:S07]  /*5120*/  IMAD R12, R3, R154, RZ ;  /* 0x0000009a030c7224 */ /* 0x000fce00078e02ff */
.L_x_210:
[----:B------:R-:W-:Y:S05]  /*5130*/  BSYNC B1 ;  /* 0x0000000000017941 */ /* 0x000fea0003800000 */
.L_x_209:
        /* <DEDUP_REMOVED lines=11> */
.L_x_212:
[----:B------:R-:W-:Y:S05]  /*51f0*/  BSYNC B1 ;  /* 0x0000000000017941 */ /* 0x000fea0003800000 */
.L_x_211:
[----:B-1----:R-:W-:Y:S01]  /*5200*/  @!P4 IMAD R3, R114, R153, R12 ;  /* 0x000000997203c224 */ /* 0x002fe200078e020c */
[----:B------:R-:W-:Y:S04]  /*5210*/  BSSY B1, `(.L_x_213) ;  /* 0x0000006000017945 */ /* 0x000fe80003800000 */
[----:B------:R1:W-:Y:S01]  /*5220*/  @!P4 STG.E.U8 desc[UR36][R6.64+0xb0], R3 ;  /* 0x0000b0030600c986 */ /* 0x0003e2000c101124 */
[----:B------:R-:W-:Y:S05]  /*5230*/  @P3 BRA `(.L_x_214) ;  /* 0x00000000000c3947 */ /* 0x000fea0003800000 */
[----:B--2---:R-:W1:Y:S02]  /*5240*/  LDG.E.U8 R155, desc[UR36][R10.64+0xb1] ;  /* 0x0000b1240a9b7981 */ /* 0x004e64000c1e1100 */
[----:B-1----:R-:W-:-:S05]  /*5250*/  PRMT R3, R155, 0x8880, RZ ;  /* 0x000088809b037816 */ /* 0x002fca00000000ff */
[----:B------:R-:W-:-:S07]  /*5260*/  IMAD R12, R3, R154, RZ ;  /* 0x0000009a030c7224 */ /* 0x000fce00078e02ff */
.L_x_214:
[----:B------:R-:W-:Y:S05]  /*5270*/  BSYNC B1 ;  /* 0x0000000000017941 */ /* 0x000fea0003800000 */
.L_x_213:
[----:B------:R-:W-:Y:S01]  /*5280*/  @!P3 IMAD R115, R115, R153, R12 ;  /* 0x000000997373b224 */ /* 0x000fe200078e020c */
[----:B------:R-:W-:Y:S04]  /*5290*/  BSSY B1, `(.L_x_215) ;  /* 0x0000006000017945 */ /* 0x000fe80003800000 */
[----:B------:R0:W-:Y:S01]  /*52a0*/  @!P3 STG.E.U8 desc[UR36][R6.64+0xb1], R115 ;  /* 0x0000b1730600b986 */ /* 0x0001e2000c101124 */
[----:B------:R-:W-:Y:S05]  /*52b0*/  @P5 BRA `(.L_x_216) ;  /* 0x00000000000c5947 */ /* 0x000fea0003800000 */
[----:B--2---:R-:W1:Y:S02]  /*52c0*/  LDG.E.U8 R155, desc[UR36][R8.64+0xb8] ;  /* 0x0000b824089b7981 */ /* 0x004e64000c1e1100 */
[----:B-1----:R-:W-:-:S05]  /*52d0*/  PRMT R3, R155, 0x8880, RZ ;  /* 0x000088809b037816 */ /* 0x002fca00000000ff */
[----:B------:R-:W-:-:S07]  /*52e0*/  IMAD R12, R3, R154, RZ ;  /* 0x0000009a030c7224 */ /* 0x000fce00078e02ff */
.L_x_216:
[----:B------:R-:W-:Y:S05]  /*52f0*/  BSYNC B1 ;  /* 0x0000000000017941 */ /* 0x000fea0003800000 */
.L_x_215:
[----:B-1----:R-:W-:Y:S01]  /*5300*/  @!P5 IMAD R3, R116, R153, R12 ;  /* 0x000000997403d224 */ /* 0x002fe200078e020c */
[----:B------:R-:W-:Y:S04]  /*5310*/  BSSY B1, `(.L_x_217) ;  /* 0x0000006000017945 */ /* 0x000fe80003800000 */
[----:B------:R1:W-:Y:S01]  /*5320*/  @!P5 STG.E.U8 desc[UR36][R4.64+0xb8], R3 ;  /* 0x0000b8030400d986 */ /* 0x0003e2000c101124 */
[----:B------:R-:W-:Y:S05]  /*5330*/  @P2 BRA `(.L_x_218) ;  /* 0x00000000000c2947 */ /* 0x000fea0003800000 */
[----:B--2---:R-:W1:Y:S02]  /*5340*/  LDG.E.U8 R155, desc[UR36][R8.64+0xb9] ;  /* 0x0000b924089b7981 */ /* 0x004e64000c1e1100 */
[----:B-1----:R-:W-:-:S05]  /*5350*/  PRMT R3, R155, 0x8880, RZ ;  /* 0x000088809b037816 */ /* 0x002fca00000000ff */
[----:B------:R-:W-:-:S07]  /*5360*/  IMAD R12, R3, R154, RZ ;  /* 0x0000009a030c7224 */ /* 0x000fce00078e02ff */
.L_x_218:
[----:B------:R-:W-:Y:S05]  /*5370*/  BSYNC B1 ;  /* 0x0000000000017941 */ /* 0x000fea0003800000 */
.L_x_217:
        /* <DEDUP_REMOVED lines=11> */
.L_x_220:
[----:B------:R-:W-:Y:S05]  /*5430*/  BSYNC B1 ;  /* 0x0000000000017941 */ /* 0x000fea0003800000 */
.L_x_219:
[----:B-1----:R-:W-:Y:S01]  /*5440*/  @!P4 IMAD R3, R118, R153, R12 ;  /* 0x000000997603c224 */ /* 0x002fe200078e020c */
[----:B------:R-:W-:Y:S04]  /*5450*/  BSSY B1, `(.L_x_221) ;  /* 0x0000006000017945 */ /* 0x000fe80003800000 */
[----:B------:R1:W-:Y:S01]  /*5460*/  @!P4 STG.E.U8 desc[UR36][R6.64+0xb8], R3 ;  /* 0x0000b8030600c986 */ /* 0x0003e2000c101124 */
[----:B------:R-:W-:Y:S05]  /*5470*/  @P3 BRA `(.L_x_222) ;  /* 0x00000000000c3947 */ /* 0x000fea0003800000 */
[----:B--2---:R-:W1:Y:S02]  /*5480*/  LDG.E.U8 R155, desc[UR36][R10.64+0xb9] ;  /* 0x0000b9240a9b7981 */ /* 0x004e64000c1e1100 */
[----:B-1----:R-:W-:-:S05]  /*5490*/  PRMT R3, R155, 0x8880, RZ ;  /* 0x000088809b037816 */ /* 0x002fca00000000ff */
[----:B------:R-:W-:-:S07]  /*54a0*/  IMAD R12, R3, R154, RZ ;  /* 0x0000009a030c7224 */ /* 0x000fce00078e02ff */
.L_x_222:
[----:B------:R-:W-:Y:S05]  /*54b0*/  BSYNC B1 ;  /* 0x0000000000017941 */ /* 0x000fea0003800000 */
.L_x_221:
[----:B------:R-:W-:Y:S01]  /*54c0*/  @!P3 IMAD R119, R119, R153, R12 ;  /* 0x000000997777b224 */ /* 0x000fe200078e020c */
[----:B------:R-:W-:Y:S04]  /*54d0*/  BSSY B1, `(.L_x_223) ;  /* 0x0000006000017945 */ /* 0x000fe80003800000 */
[----:B------:R0:W-:Y:S01]  /*54e0*/  @!P3 STG.E.U8 desc[UR36][R6.64+0xb9], R119 ;  /* 0x0000b9770600b986 */ /* 0x0001e2000c101124 */
[----:B------:R-:W-:Y:S05]  /*54f0*/  @P5 BRA `(.L_x_224) ;  /* 0x00000000000c5947 */ /* 0x000fea0003800000 */
[----:B--2---:R-:W1:Y:S02]  /*5500*/  LDG.E.U8 R155, desc[UR36][R8.64+0xc0] ;  /* 0x0000c024089b7981 */ /* 0x004e64000c1e1100 */
[----:B-1----:R-:W-:-:S05]  /*5510*/  PRMT R3, R155, 0x8880, RZ ;  /* 0x000088809b037816 */ /* 0x002fca00000000ff */
[----:B------:R-:W-:-:S07]  /*5520*/  IMAD R12, R3, R154, RZ ;  /* 0x0000009a030c7224 */ /* 0x000fce00078e02ff */
.L_x_224:
[----:B------:R-:W-:Y:S05]  /*5530*/  BSYNC B1 ;  /* 0x0000000000017941 */ /* 0x000fea0003800000 */
.L_x_223:
[----:B-1----:R-:W-:Y:S01]  /*5540*/  @!P5 IMAD R3, R120, R153, R12 ;  /* 0x000000997803d224 */ /* 0x002fe200078e020c */
[----:B------:R-:W-:Y:S04]  /*5550*/  BSSY B1, `(.L_x_225) ;  /* 0x0000006000017945 */ /* 0x000fe80003800000 */
[----:B------:R1:W-:Y:S01]  /*5560*/  @!P5 STG.E.U8 desc[UR36][R4.64+0xc0], R3 ;  /* 0x0000c0030400d986 */ /* 0x0003e2000c101124 */
[----:B------:R-:W-:Y:S05]  /*5570*/  @P2 BRA `(.L_x_226) ;  /* 0x00000000000c2947 */ /* 0x000fea0003800000 */
[----:B--2---:R-:W1:Y:S02]  /*5580*/  LDG.E.U8 R155, desc[UR36][R8.64+0xc1] ;  /* 0x0000c124089b7981 */ /* 0x004e64000c1e1100 */
[----:B-1----:R-:W-:-:S05]  /*5590*/  PRMT R3, R155, 0x8880, RZ ;  /* 0x000088809b037816 */ /* 0x002fca00000000ff */
[----:B------:R-:W-:-:S07]  /*55a0*/  IMAD R12, R3, R154, RZ ;  /* 0x0000009a030c7224 */ /* 0x000fce00078e02ff */
.L_x_226:
[----:B------:R-:W-:Y:S05]  /*55b0*/  BSYNC B1 ;  /* 0x0000000000017941 */ /* 0x000fea0003800000 */
.L_x_225:
        /* <DEDUP_REMOVED lines=11> */
.L_x_228:
[----:B------:R-:W-:Y:S05]  /*5670*/  BSYNC B1 ;  /* 0x0000000000017941 */ /* 0x000fea0003800000 */
.L_x_227:
[----:B-1----:R-:W-:Y:S01]  /*5680*/  @!P4 IMAD R3, R122, R153, R12 ;  /* 0x000000997a03c224 */ /* 0x002fe200078e020c */
[----:B------:R-:W-:Y:S04]  /*5690*/  BSSY B1, `(.L_x_229) ;  /* 0x0000006000017945 */ /* 0x000fe80003800000 */
[----:B------:R1:W-:Y:S01]  /*56a0*/  @!P4 STG.E.U8 desc[UR36][R6.64+0xc0], R3 ;  /* 0x0000c0030600c986 */ /* 0x0003e2000c101124 */
[----:B------:R-:W-:Y:S05]  /*56b0*/  @P3 BRA `(.L_x_230) ;  /* 0x00000000000c3947 */ /* 0x000fea0003800000 */
[----:B--2---:R-:W1:Y:S02]  /*56c0*/  LDG.E.U8 R155, desc[UR36][R10.64+0xc1] ;  /* 0x0000c1240a9b7981 */ /* 0x004e64000c1e1100 */
[----:B-1----:R-:W-:-:S05]  /*56d0*/  PRMT R3, R155, 0x8880, RZ ;  /* 0x000088809b037816 */ /* 0x002fca00000000ff */
[----:B------:R-:W-:-:S07]  /*56e0*/  IMAD R12, R3, R154, RZ ;  /* 0x0000009a030c7224 */ /* 0x000fce00078e02ff */
.L_x_230:
[----:B------:R-:W-:Y:S05]  /*56f0*/  BSYNC B1 ;  /* 0x0000000000017941 */ /* 0x000fea0003800000 */
.L_x_229:
[----:B------:R-:W-:Y:S01]  /*5700*/  @!P3 IMAD R123, R123, R153, R12 ;  /* 0x000000997b7bb224 */ /* 0x000fe200078e020c */
[----:B------:R-:W-:Y:S04]  /*5710*/  BSSY B1, `(.L_x_231) ;  /* 0x0000006000017945 */ /* 0x000fe80003800000 */
[----:B------:R0:W-:Y:S01]  /*5720*/  @!P3 STG.E.U8 desc[UR36][R6.64+0xc1], R123 ;  /* 0x0000c17b0600b986 */ /* 0x0001e2000c101124 */
[----:B------:R-:W-:Y:S05]  /*5730*/  @P5 BRA `(.L_x_232) ;  /* 0x00000000000c5947 */ /* 0x000fea0003800000 */
[----:B--2---:R-:W1:Y:S02]  /*5740*/  LDG.E.U8 R155, desc[UR36][R8.64+0xc8] ;  /* 0x0000c824089b7981 */ /* 0x004e64000c1e1100 */
[----:B-1----:R-:W-:-:S05]  /*5750*/  PRMT R3, R155, 0x8880, RZ ;  /* 0x000088809b037816 */ /* 0x002fca00000000ff */
[----:B------:R-:W-:-:S07]  /*5760*/  IMAD R12, R3, R154, RZ ;  /* 0x0000009a030c7224 */ /* 0x000fce00078e02ff */
.L_x_232:
[----:B------:R-:W-:Y:S05]  /*5770*/  BSYNC B1 ;  /* 0x0000000000017941 */ /* 0x000fea0003800000 */
.L_x_231:
[----:B-1----:R-:W-:Y:S01]  /*5780*/  @!P5 IMAD R3, R124, R153, R12 ;  /* 0x000000997c03d224 */ /* 0x002fe200078e020c */
[----:B------:R-:W-:Y:S04]  /*5790*/  BSSY B1, `(.L_x_233) ;  /* 0x0000006000017945 */ /* 0x000fe80003800000 */
[----:B------:R1:W-:Y:S01]  /*57a0*/  @!P5 STG.E.U8 desc[UR36][R4.64+0xc8], R3 ;  /* 0x0000c8030400d986 */ /* 0x0003e2000c101124 */
[----:B------:R-:W-:Y:S05]  /*57b0*/  @P2 BRA `(.L_x_234) ;  /* 0x00000000000c2947 */ /* 0x000fea0003800000 */
[----:B--2---:R-:W1:Y:S02]  /*57c0*/  LDG.E.U8 R155, desc[UR36][R8.64+0xc9] ;  /* 0x0000c924089b7981 */ /* 0x004e64000c1e1100 */
[----:B-1----:R-:W-:-:S05]  /*57d0*/  PRMT R3, R155, 0x8880, RZ ;  /* 0x000088809b037816 */ /* 0x002fca00000000ff */
[----:B------:R-:W-:-:S07]  /*57e0*/  IMAD R12, R3, R154, RZ ;  /* 0x0000009a030c7224 */ /* 0x000fce00078e02ff */
.L_x_234:
[----:B------:R-:W-:Y:S05]  /*57f0*/  BSYNC B1 ;  /* 0x0000000000017941 */ /* 0x000fea0003800000 */
.L_x_233:
        /* <DEDUP_REMOVED lines=11> */
.L_x_236:
[----:B------:R-:W-:Y:S05]  /*58b0*/  BSYNC B1 ;  /* 0x0000000000017941 */ /* 0x000fea0003800000 */
.L_x_235:
[----:B-1----:R-:W-:Y:S01]  /*58c0*/  @!P4 IMAD R3, R126, R153, R12 ;  /* 0x000000997e03c224 */ /* 0x002fe200078e020c */
[----:B------:R-:W-:Y:S04]  /*58d0*/  BSSY B1, `(.L_x_237) ;  /* 0x0000006000017945 */ /* 0x000fe80003800000 */
[----:B------:R1:W-:Y:S01]  /*58e0*/  @!P4 STG.E.U8 desc[UR36][R6.64+0xc8], R3 ;  /* 0x0000c8030600c986 */ /* 0x0003e2000c101124 */
[----:B------:R-:W-:Y:S05]  /*58f0*/  @P3 BRA `(.L_x_238) ;  /* 0x00000000000c3947 */ /* 0x000fea0003800000 */
[----:B--2---:R-:W1:Y:S02]  /*5900*/  LDG.E.U8 R155, desc[UR36][R10.64+0xc9] ;  /* 0x0000c9240a9b7981 */ /* 0x004e64000c1e1100 */
[----:B-1----:R-:W-:-:S05]  /*5910*/  PRMT R3, R155, 0x8880, RZ ;  /* 0x000088809b037816 */ /* 0x002fca00000000ff */
[----:B------:R-:W-:-:S07]  /*5920*/  IMAD R12, R3, R154, RZ ;  /* 0x0000009a030c7224 */ /* 0x000fce00078e02ff */
.L_x_238:
[----:B------:R-:W-:Y:S05]  /*5930*/  BSYNC B1 ;  /* 0x0000000000017941 */ /* 0x000fea0003800000 */
.L_x_237:
[----:B------:R-:W-:Y:S01]  /*5940*/  @!P3 IMAD R127, R127, R153, R12 ;  /* 0x000000997f7fb224 */ /* 0x000fe200078e020c */
[----:B------:R-:W-:Y:S04]  /*5950*/  BSSY B1, `(.L_x_239) ;  /* 0x0000006000017945 */ /* 0x000fe80003800000 */
[----:B------:R0:W-:Y:S01]  /*5960*/  @!P3 STG.E.U8 desc[UR36][R6.64+0xc9], R127 ;  /* 0x0000c97f0600b986 */ /* 0x0001e2000c101124 */
[----:B------:R-:W-:Y:S05]  /*5970*/  @P5 BRA `(.L_x_240) ;  /* 0x00000000000c5947 */ /* 0x000fea0003800000 */
[----:B--2---:R-:W1:Y:S02]  /*5980*/  LDG.E.U8 R155, desc[UR36][R8.64+0xd0] ;  /* 0x0000d024089b7981 */ /* 0x004e64000c1e1100 */
[----:B-1----:R-:W-:-:S05]  /*5990*/  PRMT R3, R155, 0x8880, RZ ;  /* 0x000088809b037816 */ /* 0x002fca00000000ff */
[----:B------:R-:W-:-:S07]  /*59a0*/  IMAD R12, R3, R154, RZ ;  /* 0x0000009a030c7224 */ /* 0x000fce00078e02ff */
.L_x_240:
[----:B------:R-:W-:Y:S05]  /*59b0*/  BSYNC B1 ;  /* 0x0000000000017941 */ /* 0x000fea0003800000 */
.L_x_239:
[----:B-1----:R-:W-:Y:S01]  /*59c0*/  @!P5 IMAD R3, R128, R153, R12 ;  /* 0x000000998003d224 */ /* 0x002fe200078e020c */
[----:B------:R-:W-:Y:S04]  /*59d0*/  BSSY B1, `(.L_x_241) ;  /* 0x0000006000017945 */ /* 0x000fe80003800000 */
[----:B------:R1:W-:Y:S01]  /*59e0*/  @!P5 STG.E.U8 desc[UR36][R4.64+0xd0], R3 ;  /* 0x0000d0030400d986 */ /* 0x0003e2000c101124 */
[----:B------:R-:W-:Y:S05]  /*59f0*/  @P2 BRA `(.L_x_242) ;  /* 0x00000000000c2947 */ /* 0x000fea0003800000 */
[----:B--2---:R-:W1:Y:S02]  /*5a00*/  LDG.E.U8 R155, desc[UR36][R8.64+0xd1] ;  /* 0x0000d124089b7981 */ /* 0x004e64000c1e1100 */
[----:B-1----:R-:W-:-:S05]  /*5a10*/  PRMT R3, R155, 0x8880, RZ ;  /* 0x000088809b037816 */ /* 0x002fca00000000ff */
[----:B------:R-:W-:-:S07]  /*5a20*/  IMAD R12, R3, R154, RZ ;  /* 0x0000009a030c7224 */ /* 0x000fce00078e02ff */
.L_x_242:
[----:B------:R-:W-:Y:S05]  /*5a30*/  BSYNC B1 ;  /* 0x0000000000017941 */ /* 0x000fea0003800000 */
.L_x_241:
        /* <DEDUP_REMOVED lines=11> */
.L_x_244:
[----:B------:R-:W-:Y:S05]  /*5af0*/  BSYNC B1 ;  /* 0x0000000000017941 */ /* 0x000fea0003800000 */
.L_x_243:
[----:B-1----:R-:W-:Y:S01]  /*5b00*/  @!P4 IMAD R3, R130, R153, R12 ;  /* 0x000000998203c224 */ /* 0x002fe200078e020c */
[----:B------:R-:W-:Y:S04]  /*5b10*/  BSSY B1, `(.L_x_245) ;  /* 0x0000006000017945 */ /* 0x000fe80003800000 */
[----:B------:R1:W-:Y:S01]  /*5b20*/  @!P4 STG.E.U8 desc[UR36][R6.64+0xd0], R3 ;  /* 0x0000d0030600c986 */ /* 0x0003e2000c101124 */
[----:B------:R-:W-:Y:S05]  /*5b30*/  @P3 BRA `(.L_x_246) ;  /* 0x00000000000c3947 */ /* 0x000fea0003800000 */
[----:B--2---:R-:W1:Y:S02]  /*5b40*/  LDG.E.U8 R155, desc[UR36][R10.64+0xd1] ;  /* 0x0000d1240a9b7981 */ /* 0x004e64000c1e1100 */
[----:B-1----:R-:W-:-:S05]  /*5b50*/  PRMT R3, R155, 0x8880, RZ ;  /* 0x000088809b037816 */ /* 0x002fca00000000ff */
[----:B------:R-:W-:-:S07]  /*5b60*/  IMAD R12, R3, R154, RZ ;  /* 0x0000009a030c7224 */ /* 0x000fce00078e02ff */
.L_x_246:
[----:B------:R-:W-:Y:S05]  /*5b70*/  BSYNC B1 ;  /* 0x0000000000017941 */ /* 0x000fea0003800000 */
.L_x_245:
[----:B------:R-:W-:Y:S01]  /*5b80*/  @!P3 IMAD R131, R131, R153, R12 ;  /* 0x000000998383b224 */ /* 0x000fe200078e020c */
[----:B------:R-:W-:Y:S04]  /*5b90*/  BSSY B1, `(.L_x_247) ;  /* 0x0000006000017945 */ /* 0x000fe80003800000 */
[----:B------:R0:W-:Y:S01]  /*5ba0*/  @!P3 STG.E.U8 desc[UR36][R6.64+0xd1], R131 ;  /* 0x0000d1830600b986 */ /* 0x0001e2000c101124 */
[----:B------:R-:W-:Y:S05]  /*5bb0*/  @P5 BRA `(.L_x_248) ;  /* 0x00000000000c5947 */ /* 0x000fea0003800000 */
[----:B--2---:R-:W1:Y:S02]  /*5bc0*/  LDG.E.U8 R155, desc[UR36][R8.64+0xd8] ;  /* 0x0000d824089b7981 */ /* 0x004e64000c1e1100 */
[----:B-1----:R-:W-:-:S05]  /*5bd0*/  PRMT R3, R155, 0x8880, RZ ;  /* 0x000088809b037816 */ /* 0x002fca00000000ff */
[----:B------:R-:W-:-:S07]  /*5be0*/  IMAD R12, R3, R154, RZ ;  /* 0x0000009a030c7224 */ /* 0x000fce00078e02ff */
.L_x_248:
[----:B------:R-:W-:Y:S05]  /*5bf0*/  BSYNC B1 ;  /* 0x0000000000017941 */ /* 0x000fea0003800000 */
.L_x_247:
[----:B-1----:R-:W-:Y:S01]  /*5c00*/  @!P5 IMAD R3, R132, R153, R12 ;  /* 0x000000998403d224 */ /* 0x002fe200078e020c */
[----:B------:R-:W-:Y:S04]  /*5c10*/  BSSY B1, `(.L_x_249) ;  /* 0x0000006000017945 */ /* 0x000fe80003800000 */
[----:B------:R1:W-:Y:S01]  /*5c20*/  @!P5 STG.E.U8 desc[UR36][R4.64+0xd8], R3 ;  /* 0x0000d8030400d986 */ /* 0x0003e2000c101124 */
[----:B------:R-:W-:Y:S05]  /*5c30*/  @P2 BRA `(.L_x_250) ;  /* 0x00000000000c2947 */ /* 0x000fea0003800000 */
[----:B--2---:R-:W1:Y:S02]  /*5c40*/  LDG.E.U8 R155, desc[UR36][R8.64+0xd9] ;  /* 0x0000d924089b7981 */ /* 0x004e64000c1e1100 */
[----:B-1----:R-:W-:-:S05]  /*5c50*/  PRMT R3, R155, 0x8880, RZ ;  /* 0x000088809b037816 */ /* 0x002fca00000000ff */
[----:B------:R-:W-:-:S07]  /*5c60*/  IMAD R12, R3, R154, RZ ;  /* 0x0000009a030c7224 */ /* 0x000fce00078e02ff */
.L_x_250:
[----:B------:R-:W-:Y:S05]  /*5c70*/  BSYNC B1 ;  /* 0x0000000000017941 */ /* 0x000fea0003800000 */
.L_x_249:
        /* <DEDUP_REMOVED lines=11> */
.L_x_252:
[----:B------:R-:W-:Y:S05]  /*5d30*/  BSYNC B1 ;  /* 0x0000000000017941 */ /* 0x000fea0003800000 */
.L_x_251:
[----:B-1----:R-:W-:Y:S01]  /*5d40*/  @!P4 IMAD R3, R134, R153, R12 ;  /* 0x000000998603c224 */ /* 0x002fe200078e020c */
[----:B------:R-:W-:Y:S04]  /*5d50*/  BSSY B1, `(.L_x_253) ;  /* 0x0000006000017945 */ /* 0x000fe80003800000 */
[----:B------:R1:W-:Y:S01]  /*5d60*/  @!P4 STG.E.U8 desc[UR36][R6.64+0xd8], R3 ;  /* 0x0000d8030600c986 */ /* 0x0003e2000c101124 */
[----:B------:R-:W-:Y:S05]  /*5d70*/  @P3 BRA `(.L_x_254) ;  /* 0x00000000000c3947 */ /* 0x000fea0003800000 */
[----:B--2---:R-:W1:Y:S02]  /*5d80*/  LDG.E.U8 R155, desc[UR36][R10.64+0xd9] ;  /* 0x0000d9240a9b7981 */ /* 0x004e64000c1e1100 */
[----:B-1----:R-:W-:-:S05]  /*5d90*/  PRMT R3, R155, 0x8880, RZ ;  /* 0x000088809b037816 */ /* 0x002fca00000000ff */
[----:B------:R-:W-:-:S07]  /*5da0*/  IMAD R12, R3, R154, RZ ;  /* 0x0000009a030c7224 */ /* 0x000fce00078e02ff */
.L_x_254:
[----:B------:R-:W-:Y:S05]  /*5db0*/  BSYNC B1 ;  /* 0x0000000000017941 */ /* 0x000fea0003800000 */
.L_x_253:
[----:B------:R-:W-:Y:S01]  /*5dc0*/  @!P3 IMAD R135, R135, R153, R12 ;  /* 0x000000998787b224 */ /* 0x000fe200078e020c */
[----:B------:R-:W-:Y:S04]  /*5dd0*/  BSSY B1, `(.L_x_255) ;  /* 0x0000006000017945 */ /* 0x000fe80003800000 */
[----:B------:R0:W-:Y:S01]  /*5de0*/  @!P3 STG.E.U8 desc[UR36][R6.64+0xd9], R135 ;  /* 0x0000d9870600b986 */ /* 0x0001e2000c101124 */
[----:B------:R-:W-:Y:S05]  /*5df0*/  @P5 BRA `(.L_x_256) ;  /* 0x00000000000c5947 */ /* 0x000fea0003800000 */
[----:B--2---:R-:W1:Y:S02]  /*5e00*/  LDG.E.U8 R155, desc[UR36][R8.64+0xe0] ;  /* 0x0000e024089b7981 */ /* 0x004e64000c1e1100 */
[----:B-1----:R-:W-:-:S05]  /*5e10*/  PRMT R3, R155, 0x8880, RZ ;  /* 0x000088809b037816 */ /* 0x002fca00000000ff */
[----:B------:R-:W-:-:S07]  /*5e20*/  IMAD R12, R3, R154, RZ ;  /* 0x0000009a030c7224 */ /* 0x000fce00078e02ff */
.L_x_256:
[----:B------:R-:W-:Y:S05]  /*5e30*/  BSYNC B1 ;  /* 0x0000000000017941 */ /* 0x000fea0003800000 */
.L_x_255:
[----:B-1----:R-:W-:Y:S01]  /*5e40*/  @!P5 IMAD R3, R136, R153, R12 ;  /* 0x000000998803d224 */ /* 0x002fe200078e020c */
[----:B------:R-:W-:Y:S04]  /*5e50*/  BSSY B1, `(.L_x_257) ;  /* 0x0000006000017945 */ /* 0x000fe80003800000 */
[----:B------:R1:W-:Y:S01]  /*5e60*/  @!P5 STG.E.U8 desc[UR36][R4.64+0xe0], R3 ;  /* 0x0000e0030400d986 */ /* 0x0003e2000c101124 */
[----:B------:R-:W-:Y:S05]  /*5e70*/  @P2 BRA `(.L_x_258) ;  /* 0x00000000000c2947 */ /* 0x000fea0003800000 */
[----:B--2---:R-:W1:Y:S02]  /*5e80*/  LDG.E.U8 R155, desc[UR36][R8.64+0xe1] ;  /* 0x0000e124089b7981 */ /* 0x004e64000c1e1100 */
[----:B-1----:R-:W-:-:S05]  /*5e90*/  PRMT R3, R155, 0x8880, RZ ;  /* 0x000088809b037816 */ /* 0x002fca00000000ff */
[----:B------:R-:W-:-:S07]  /*5ea0*/  IMAD R12, R3, R154, RZ ;  /* 0x0000009a030c7224 */ /* 0x000fce00078e02ff */
.L_x_258:
[----:B------:R-:W-:Y:S05]  /*5eb0*/  BSYNC B1 ;  /* 0x0000000000017941 */ /* 0x000fea0003800000 */
.L_x_257:
        /* <DEDUP_REMOVED lines=11> */
.L_x_260:
[----:B------:R-:W-:Y:S05]  /*5f70*/  BSYNC B1 ;  /* 0x0000000000017941 */ /* 0x000fea0003800000 */
.L_x_259:
[----:B-1----:R-:W-:Y:S01]  /*5f80*/  @!P4 IMAD R3, R138, R153, R12 ;  /* 0x000000998a03c224 */ /* 0x002fe200078e020c */
[----:B------:R-:W-:Y:S04]  /*5f90*/  BSSY B1, `(.L_x_261) ;  /* 0x0000006000017945 */ /* 0x000fe80003800000 */
[----:B------:R1:W-:Y:S01]  /*5fa0*/  @!P4 STG.E.U8 desc[UR36][R6.64+0xe0], R3 ;  /* 0x0000e0030600c986 */ /* 0x0003e2000c101124 */
[----:B------:R-:W-:Y:S05]  /*5fb0*/  @P3 BRA `(.L_x_262) ;  /* 0x00000000000c3947 */ /* 0x000fea0003800000 */
[----:B--2---:R-:W1:Y:S02]  /*5fc0*/  LDG.E.U8 R155, desc[UR36][R10.64+0xe1] ;  /* 0x0000e1240a9b7981 */ /* 0x004e64000c1e1100 */
[----:B-1----:R-:W-:-:S05]  /*5fd0*/  PRMT R3, R155, 0x8880, RZ ;  /* 0x000088809b037816 */ /* 0x002fca00000000ff */
[----:B------:R-:W-:-:S07]  /*5fe0*/  IMAD R12, R3, R154, RZ ;  /* 0x0000009a030c7224 */ /* 0x000fce00078e02ff */
.L_x_262:
[----:B------:R-:W-:Y:S05]  /*5ff0*/  BSYNC B1 ;  /* 0x0000000000017941 */ /* 0x000fea0003800000 */
.L_x_261:
[----:B------:R-:W-:Y:S01]  /*6000*/  @!P3 IMAD R139, R139, R153, R12 ;  /* 0x000000998b8bb224 */ /* 0x000fe200078e020c */
[----:B------:R-:W-:Y:S04]  /*6010*/  BSSY B1, `(.L_x_263) ;  /* 0x0000006000017945 */ /* 0x000fe80003800000 */
[----:B------:R0:W-:Y:S01]  /*6020*/  @!P3 STG.E.U8 desc[UR36][R6.64+0xe1], R139 ;  /* 0x0000e18b0600b986 */ /* 0x0001e2000c101124 */
[----:B------:R-:W-:Y:S05]  /*6030*/  @P5 BRA `(.L_x_264) ;  /* 0x00000000000c5947 */ /* 0x000fea0003800000 */
[----:B--2---:R-:W1:Y:S02]  /*6040*/  LDG.E.U8 R155, desc[UR36][R8.64+0xe8] ;  /* 0x0000e824089b7981 */ /* 0x004e64000c1e1100 */
[----:B-1----:R-:W-:-:S05]  /*6050*/  PRMT R3, R155, 0x8880, RZ ;  /* 0x000088809b037816 */ /* 0x002fca00000000ff */
[----:B------:R-:W-:-:S07]  /*6060*/  IMAD R12, R3, R154, RZ ;  /* 0x0000009a030c7224 */ /* 0x000fce00078e02ff */
.L_x_264:
[----:B------:R-:W-:Y:S05]  /*6070*/  BSYNC B1 ;  /* 0x0000000000017941 */ /* 0x000fea0003800000 */
.L_x_263:
[----:B-1----:R-:W-:Y:S01]  /*6080*/  @!P5 IMAD R3, R140, R153, R12 ;  /* 0x000000998c03d224 */ /* 0x002fe200078e020c */
[----:B------:R-:W-:Y:S04]  /*6090*/  BSSY B1, `(.L_x_265) ;  /* 0x0000006000017945 */ /* 0x000fe80003800000 */
[----:B------:R1:W-:Y:S01]  /*60a0*/  @!P5 STG.E.U8 desc[UR36][R4.64+0xe8], R3 ;  /* 0x0000e8030400d986 */ /* 0x0003e2000c101124 */
[----:B------:R-:W-:Y:S05]  /*60b0*/  @P2 BRA `(.L_x_266) ;  /* 0x00000000000c2947 */ /* 0x000fea0003800000 */
[----:B--2---:R-:W1:Y:S02]  /*60c0*/  LDG.E.U8 R155, desc[UR36][R8.64+0xe9] ;  /* 0x0000e924089b7981 */ /* 0x004e64000c1e1100 */
[----:B-1----:R-:W-:-:S05]  /*60d0*/  PRMT R3, R155, 0x8880, RZ ;  /* 0x000088809b037816 */ /* 0x002fca00000000ff */
[----:B------:R-:W-:-:S07]  /*60e0*/  IMAD R12, R3, R154, RZ ;  /* 0x0000009a030c7224 */ /* 0x000fce00078e02ff */
.L_x_266:
[----:B------:R-:W-:Y:S05]  /*60f0*/  BSYNC B1 ;  /* 0x0000000000017941 */ /* 0x000fea0003800000 */
.L_x_265:
        /* <DEDUP_REMOVED lines=11> */
.L_x_268:
[----:B------:R-:W-:Y:S05]  /*61b0*/  BSYNC B1 ;  /* 0x0000000000017941 */ /* 0x000fea0003800000 */
.L_x_267:
[----:B-1----:R-:W-:Y:S01]  /*61c0*/  @!P4 IMAD R3, R142, R153, R12 ;  /* 0x000000998e03c224 */ /* 0x002fe200078e020c */
[----:B------:R-:W-:Y:S04]  /*61d0*/  BSSY B1, `(.L_x_269) ;  /* 0x0000006000017945 */ /* 0x000fe80003800000 */
[----:B------:R1:W-:Y:S01]  /*61e0*/  @!P4 STG.E.U8 desc[UR36][R6.64+0xe8], R3 ;  /* 0x0000e8030600c986 */ /* 0x0003e2000c101124 */
[----:B------:R-:W-:Y:S05]  /*61f0*/  @P3 BRA `(.L_x_270) ;  /* 0x00000000000c3947 */ /* 0x000fea0003800000 */
[----:B--2---:R-:W1:Y:S02]  /*6200*/  LDG.E.U8 R155, desc[UR36][R10.64+0xe9] ;  /* 0x0000e9240a9b7981 */ /* 0x004e64000c1e1100 */
[----:B-1----:R-:W-:-:S05]  /*6210*/  PRMT R3, R155, 0x8880, RZ ;  /* 0x000088809b037816 */ /* 0x002fca00000000ff */
[----:B------:R-:W-:-:S07]  /*6220*/  IMAD R12, R3, R154, RZ ;  /* 0x0000009a030c7224 */ /* 0x000fce00078e02ff */
.L_x_270:
[----:B------:R-:W-:Y:S05]  /*6230*/  BSYNC B1 ;  /* 0x0000000000017941 */ /* 0x000fea0003800000 */
.L_x_269:
[----:B------:R-:W-:Y:S01]  /*6240*/  @!P3 IMAD R143, R143, R153, R12 ;  /* 0x000000998f8fb224 */ /* 0x000fe200078e020c */
[----:B------:R-:W-:Y:S04]  /*6250*/  BSSY B1, `(.L_x_271) ;  /* 0x0000006000017945 */ /* 0x000fe80003800000 */
[----:B------:R0:W-:Y:S01]  /*6260*/  @!P3 STG.E.U8 desc[UR36][R6.64+0xe9], R143 ;  /* 0x0000e98f0600b986 */ /* 0x0001e2000c101124 */
[----:B------:R-:W-:Y:S05]  /*6270*/  @P5 BRA `(.L_x_272) ;  /* 0x00000000000c5947 */ /* 0x000fea0003800000 */
[----:B--2---:R-:W1:Y:S02]  /*6280*/  LDG.E.U8 R155, desc[UR36][R8.64+0xf0] ;  /* 0x0000f024089b7981 */ /* 0x004e64000c1e1100 */
[----:B-1----:R-:W-:-:S05]  /*6290*/  PRMT R3, R155, 0x8880, RZ ;  /* 0x000088809b037816 */ /* 0x002fca00000000ff */
[----:B------:R-:W-:-:S07]  /*62a0*/  IMAD R12, R3, R154, RZ ;  /* 0x0000009a030c7224 */ /* 0x000fce00078e02ff */
.L_x_272:
[----:B------:R-:W-:Y:S05]  /*62b0*/  BSYNC B1 ;  /* 0x0000000000017941 */ /* 0x000fea0003800000 */
.L_x_271:
[----:B-1----:R-:W-:Y:S01]  /*62c0*/  @!P5 IMAD R3, R144, R153, R12 ;  /* 0x000000999003d224 */ /* 0x002fe200078e020c */
[----:B------:R-:W-:Y:S04]  /*62d0*/  BSSY B1, `(.L_x_273) ;  /* 0x0000006000017945 */ /* 0x000fe80003800000 */
[----:B------:R1:W-:Y:S01]  /*62e0*/  @!P5 STG.E.U8 desc[UR36][R4.64+0xf0], R3 ;  /* 0x0000f0030400d986 */ /* 0x0003e2000c101124 */
[----:B------:R-:W-:Y:S05]  /*62f0*/  @P2 BRA `(.L_x_274) ;  /* 0x00000000000c2947 */ /* 0x000fea0003800000 */
[----:B--2---:R-:W1:Y:S02]  /*6300*/  LDG.E.U8 R155, desc[UR36][R8.64+0xf1] ;  /* 0x0000f124089b7981 */ /* 0x004e64000c1e1100 */
[----:B-1----:R-:W-:-:S05]  /*6310*/  PRMT R3, R155, 0x8880, RZ ;  /* 0x000088809b037816 */ /* 0x002fca00000000ff */
[----:B------:R-:W-:-:S07]  /*6320*/  IMAD R12, R3, R154, RZ ;  /* 0x0000009a030c7224 */ /* 0x000fce00078e02ff */
.L_x_274:
[----:B------:R-:W-:Y:S05]  /*6330*/  BSYNC B1 ;  /* 0x0000000000017941 */ /* 0x000fea0003800000 */
.L_x_273:
[C---:B------:R-:W-:Y:S01]  /*6340*/  ISETP.LT.OR P4, PT, R0.reuse, 0xf1, !P0 ;  /* 0x000000f10000780c */ /* 0x040fe20004781670 */
[----:B------:R-:W-:Y:S01]  /*6350*/  @!P2 IMAD R145, R145, R153, R12 ;  /* 0x000000999191a224 */ /* 0x000fe200078e020c */
[----:B------:R-:W-:Y:S01]  /*6360*/  BSSY B1, `(.L_x_275) ;  /* 0x000000a000017945 */ /* 0x000fe20003800000 */
[C---:B------:R-:W-:Y:S02]  /*6370*/  ISETP.LT.OR P3, PT, R0.reuse, 0xf2, !P0 ;  /* 0x000000f20000780c */ /* 0x040fe40004761670 */
        /* <DEDUP_REMOVED lines=8> */
.L_x_276:
[----:B------:R-:W-:Y:S05]  /*6400*/  BSYNC B1 ;  /* 0x0000000000017941 */ /* 0x000fea0003800000 */
.L_x_275:
[----:B-1----:R-:W-:Y:S01]  /*6410*/  @!P4 IMAD R3, R146, R153, R12 ;  /* 0x000000999203c224 */ /* 0x002fe200078e020c */
[----:B------:R-:W-:Y:S04]  /*6420*/  BSSY B1, `(.L_x_277) ;  /* 0x0000006000017945 */ /* 0x000fe80003800000 */
[----:B------:R1:W-:Y:S01]  /*6430*/  @!P4 STG.E.U8 desc[UR36][R6.64+0xf0], R3 ;  /* 0x0000f0030600c986 */ /* 0x0003e2000c101124 */
[----:B------:R-:W-:Y:S05]  /*6440*/  @P3 BRA `(.L_x_278) ;  /* 0x00000000000c3947 */ /* 0x000fea0003800000 */
[----:B--2---:R-:W1:Y:S02]  /*6450*/  LDG.E.U8 R155, desc[UR36][R10.64+0xf1] ;  /* 0x0000f1240a9b7981 */ /* 0x004e64000c1e1100 */
[----:B-1----:R-:W-:-:S05]  /*6460*/  PRMT R3, R155, 0x8880, RZ ;  /* 0x000088809b037816 */ /* 0x002fca00000000ff */
[----:B------:R-:W-:-:S07]  /*6470*/  IMAD R12, R3, R154, RZ ;  /* 0x0000009a030c7224 */ /* 0x000fce00078e02ff */
.L_x_278:
[----:B------:R-:W-:Y:S05]  /*6480*/  BSYNC B1 ;  /* 0x0000000000017941 */ /* 0x000fea0003800000 */
.L_x_277:
[----:B------:R-:W-:Y:S01]  /*6490*/  @!P3 IMAD R147, R147, R153, R12 ;  /* 0x000000999393b224 */ /* 0x000fe200078e020c */
[----:B------:R-:W-:Y:S04]  /*64a0*/  BSSY B1, `(.L_x_279) ;  /* 0x0000006000017945 */ /* 0x000fe80003800000 */
[----:B------:R0:W-:Y:S01]  /*64b0*/  @!P3 STG.E.U8 desc[UR36][R6.64+0xf1], R147 ;  /* 0x0000f1930600b986 */ /* 0x0001e2000c101124 */
[----:B------:R-:W-:Y:S05]  /*64c0*/  @P2 BRA `(.L_x_280) ;  /* 0x00000000000c2947 */ /* 0x000fea0003800000 */
[----:B--2---:R-:W1:Y:S02]  /*64d0*/  LDG.E.U8 R155, desc[UR36][R8.64+0xf8] ;  /* 0x0000f824089b7981 */ /* 0x004e64000c1e1100 */
[----:B-1----:R-:W-:-:S05]  /*64e0*/  PRMT R3, R155, 0x8880, RZ ;  /* 0x000088809b037816 */ /* 0x002fca00000000ff */
[----:B------:R-:W-:-:S07]  /*64f0*/  IMAD R12, R3, R154, RZ ;  /* 0x0000009a030c7224 */ /* 0x000fce00078e02ff */
.L_x_280:
[----:B------:R-:W-:Y:S05]  /*6500*/  BSYNC B1 ;  /* 0x0000000000017941 */ /* 0x000fea0003800000 */
.L_x_279:
[----:B-1----:R-:W-:Y:S01]  /*6510*/  @!P2 IMAD R3, R148, R153, R12 ;  /* 0x000000999403a224 */ /* 0x002fe200078e020c */
[----:B------:R-:W-:Y:S04]  /*6520*/  BSSY B1, `(.L_x_281) ;  /* 0x0000006000017945 */ /* 0x000fe80003800000 */
[----:B------:R1:W-:Y:S01]  /*6530*/  @!P2 STG.E.U8 desc[UR36][R4.64+0xf8], R3 ;  /* 0x0000f8030400a986 */ /* 0x0003e2000c101124 */
[----:B------:R-:W-:Y:S05]  /*6540*/  @P1 BRA `(.L_x_282) ;  /* 0x00000000000c1947 */ /* 0x000fea0003800000 */
[----:B--2---:R-:W1:Y:S02]  /*6550*/  LDG.E.U8 R155, desc[UR36][R8.64+0xf9] ;  /* 0x0000f924089b7981 */ /* 0x004e64000c1e1100 */
[----:B-1----:R-:W-:-:S05]  /*6560*/  PRMT R3, R155, 0x8880, RZ ;  /* 0x000088809b037816 */ /* 0x002fca00000000ff */
[----:B------:R-:W-:-:S07]  /*6570*/  IMAD R12, R3, R154, RZ ;  /* 0x0000009a030c7224 */ /* 0x000fce00078e02ff */
.L_x_282:
[----:B------:R-:W-:Y:S05]  /*6580*/  BSYNC B1 ;  /* 0x0000000000017941 */ /* 0x000fea0003800000 */
.L_x_281:
[----:B------:R-:W-:Y:S01]  /*6590*/  @!P1 IMAD R149, R149, R153, R12 ;  /* 0x0000009995959224 */ /* 0x000fe200078e020c */
[----:B------:R-:W-:Y:S04]  /*65a0*/  BSSY B1, `(.L_x_283) ;  /* 0x0000006000017945 */ /* 0x000fe80003800000 */
[----:B------:R0:W-:Y:S01]  /*65b0*/  @!P1 STG.E.U8 desc[UR36][R4.64+0xf9], R149 ;  /* 0x0000f99504009986 */ /* 0x0001e2000c101124 */
[----:B------:R-:W-:Y:S05]  /*65c0*/  @P5 BRA `(.L_x_284) ;  /* 0x00000000000c5947 */ /* 0x000fea0003800000 */
[----:B--2---:R-:W1:Y:S02]  /*65d0*/  LDG.E.U8 R155, desc[UR36][R10.64+0xf8] ;  /* 0x0000f8240a9b7981 */ /* 0x004e64000c1e1100 */
[----:B-1----:R-:W-:-:S05]  /*65e0*/  PRMT R3, R155, 0x8880, RZ ;  /* 0x000088809b037816 */ /* 0x002fca00000000ff */
[----:B------:R-:W-:-:S07]  /*65f0*/  IMAD R12, R3, R154, RZ ;  /* 0x0000009a030c7224 */ /* 0x000fce00078e02ff */
.L_x_284:
[----:B------:R-:W-:Y:S05]  /*6600*/  BSYNC B1 ;  /* 0x0000000000017941 */ /* 0x000fea0003800000 */
.L_x_283:
[----:B-1----:R-:W-:Y:S01]  /*6610*/  @!P5 IMAD R3, R150, R153, R12 ;  /* 0x000000999603d224 */ /* 0x002fe200078e020c */
[----:B------:R-:W-:Y:S01]  /*6620*/  ISETP.LT.OR P0, PT, R0, 0xfa, !P0 ;  /* 0x000000fa0000780c */ /* 0x000fe20004701670 */
[----:B------:R-:W-:Y:S03]  /*6630*/  BSSY B1, `(.L_x_285) ;  /* 0x0000006000017945 */ /* 0x000fe60003800000 */
[----:B------:R1:W-:Y:S09]  /*6640*/  @!P5 STG.E.U8 desc[UR36][R6.64+0xf8], R3 ;  /* 0x0000f8030600d986 */ /* 0x0003f2000c101124 */
[----:B------:R-:W-:Y:S05]  /*6650*/  @P0 BRA `(.L_x_286) ;  /* 0x00000000000c0947 */ /* 0x000fea0003800000 */
[----:B--2---:R-:W1:Y:S02]  /*6660*/  LDG.E.U8 R155, desc[UR36][R10.64+0xf9] ;  /* 0x0000f9240a9b7981 */ /* 0x004e64000c1e1100 */
[----:B-1----:R-:W-:-:S05]  /*6670*/  PRMT R3, R155, 0x8880, RZ ;  /* 0x000088809b037816 */ /* 0x002fca00000000ff */
[----:B------:R-:W-:-:S07]  /*6680*/  IMAD R12, R3, R154, RZ ;  /* 0x0000009a030c7224 */ /* 0x000fce00078e02ff */
.L_x_286:
[----:B------:R-:W-:Y:S05]  /*6690*/  BSYNC B1 ;  /* 0x0000000000017941 */ /* 0x000fea0003800000 */
.L_x_285:
[----:B------:R-:W-:Y:S01]  /*66a0*/  IMAD R151, R151, R153, R12 ;  /* 0x0000009997977224 */ /* 0x000fe200078e020c */
[----:B------:R-:W-:Y:S06]  /*66b0*/  @P0 BRA `(.L_x_287) ;  /* 0x0000001800100947 */ /* 0x000fec0003800000 */
[----:B------:R0:W-:Y:S01]  /*66c0*/  STG.E.U8 desc[UR36][R6.64+0xf9], R151 ;  /* 0x0000f99706007986 */ /* 0x0001e2000c101124 */
[----:B------:R-:W-:Y:S05]  /*66d0*/  BRA `(.L_x_287) ;  /* 0x0000001800087947 */ /* 0x000fea0003800000 */
.L_x_30:
[C---:B------:R-:W-:Y:S02]  /*66e0*/  ISETP.GE.AND P1, PT, R160.reuse, 0x1, PT ;  /* 0x00000001a000780c */ /* 0x040fe40003f26270 */
[----:B------:R-:W-:Y:S02]  /*66f0*/  ISETP.GE.AND P0, PT, R160, 0x9, PT ;  /* 0x00000009a000780c */ /* 0x000fe40003f06270 */
[C---:B------:R-:W-:Y:S02]  /*6700*/  ISETP.LT.OR P4, PT, R0.reuse, 0x1, !P1 ;  /* 0x000000010000780c */ /* 0x040fe40004f81670 */
[C---:B------:R-:W-:Y:S02]  /*6710*/  ISETP.LT.OR P3, PT, R0.reuse, 0x2, !P1 ;  /* 0x000000020000780c */ /* 0x040fe40004f61670 */
[C---:B------:R-:W-:Y:S02]  /*6720*/  ISETP.LT.OR P2, PT, R0.reuse, 0x1, !P0 ;  /* 0x000000010000780c */ /* 0x040fe40004741670 */
[----:B------:R-:W-:-:S07]  /*6730*/  ISETP.LT.OR P5, PT, R0, 0x2, !P0 ;  /* 0x000000020000780c */ /* 0x000fce00047a1670 */
[-C--:B------:R-:W-:Y:S02]  /*6740*/  @!P4 IMAD R3, R24, R153.reuse, RZ ;  /* 0x000000991803c224 */ /* 0x080fe400078e02ff */
[-C--:B------:R-:W-:Y:S02]  /*6750*/  @!P3 IMAD R25, R25, R153.reuse, RZ ;  /* 0x000000991919b224 */ /* 0x080fe400078e02ff */
[-C--:B------:R-:W-:Y:S01]  /*6760*/  @!P2 IMAD R9, R26, R153.reuse, RZ ;  /* 0x000000991a09a224 */ /* 0x080fe200078e02ff */
[----:B------:R0:W-:Y:S01]  /*6770*/  @!P4 STG.E.U8 desc[UR36][R4.64], R3 ;  /* 0x000000030400c986 */ /* 0x0001e2000c101124 */
[C---:B------:R-:W-:Y:S01]  /*6780*/  ISETP.LT.OR P4, PT, R0.reuse, 0x9, !P1 ;  /* 0x000000090000780c */ /* 0x040fe20004f81670 */
[----:B------:R-:W-:Y:S02]  /*6790*/  @!P5 IMAD R27, R27, R153, RZ ;  /* 0x000000991b1bd224 */ /* 0x000fe400078e02ff */
[----:B------:R-:W-:Y:S01]  /*67a0*/  @!P3 STG.E.U8 desc[UR36][R4.64+0x1], R25 ;  /* 0x000001190400b986 */ /* 0x000fe2000c101124 */
[----:B------:R-:W-:-:S03]  /*67b0*/  ISETP.LT.OR P3, PT, R0, 0xa, !P1 ;  /* 0x0000000a0000780c */ /* 0x000fc60004f61670 */
[----:B------:R1:W-:Y:S01]  /*67c0*/  @!P2 STG.E.U8 desc[UR36][R6.64], R9 ;  /* 0x000000090600a986 */ /* 0x0003e2000c101124 */
[----:B------:R-:W-:-:S03]  /*67d0*/  ISETP.LT.OR P2, PT, R0, 0x9, !P0 ;  /* 0x000000090000780c */ /* 0x000fc60004741670 */
[----:B------:R-:W-:Y:S01]  /*67e0*/  @!P5 STG.E.U8 desc[UR36][R6.64+0x1], R27 ;  /* 0x0000011b0600d986 */ /* 0x000fe2000c101124 */
[----:B------:R-:W-:Y:S01]  /*67f0*/  ISETP.LT.OR P5, PT, R0, 0xa, !P0 ;  /* 0x0000000a0000780c */ /* 0x000fe200047a1670 */
[----:B------:R-:W-:-:S04]  /*6800*/  @!P4 IMAD R11, R28, R153, RZ ;  /* 0x000000991c0bc224 */ /* 0x000fc800078e02ff */
[-C--:B------:R-:W-:Y:S01]  /*6810*/  @!P3 IMAD R29, R29, R153.reuse, RZ ;  /* 0x000000991d1db224 */ /* 0x080fe200078e02ff */
[----:B------:R-:W-:Y:S01]  /*6820*/  @!P4 STG.E.U8 desc[UR36][R4.64+0x8], R11 ;  /* 0x0000080b0400c986 */ /* 0x000fe2000c101124 */
[----:B------:R-:W-:Y:S02]  /*6830*/  ISETP.LT.OR P4, PT, R0, 0x11, !P1 ;  /* 0x000000110000780c */ /* 0x000fe40004f81670 */
[-C--:B0-----:R-:W-:Y:S01]  /*6840*/  @!P2 IMAD R3, R30, R153.reuse, RZ ;  /* 0x000000991e03a224 */ /* 0x081fe200078e02ff */
[----:B------:R-:W-:Y:S01]  /*6850*/  @!P3 STG.E.U8 desc[UR36][R4.64+0x9], R29 ;  /* 0x0000091d0400b986 */ /* 0x000fe2000c101124 */
[C---:B------:R-:W-:Y:S02]  /*6860*/  ISETP.LT.OR P3, PT, R0.reuse, 0x12, !P1 ;  /* 0x000000120000780c */ /* 0x040fe40004f61670 */
[----:B------:R-:W-:Y:S01]  /*6870*/  @!P5 IMAD R31, R31, R153, RZ ;  /* 0x000000991f1fd224 */ /* 0x000fe200078e02ff */
[----:B------:R0:W-:Y:S01]  /*6880*/  @!P2 STG.E.U8 desc[UR36][R6.64+0x8], R3 ;  /* 0x000008030600a986 */ /* 0x0001e2000c101124 */
[----:B------:R-:W-:-:S03]  /*6890*/  ISETP.LT.OR P2, PT, R0, 0x11, !P0 ;  /* 0x000000110000780c */ /* 0x000fc60004741670 */
[----:B------:R-:W-:Y:S01]  /*68a0*/  @!P5 STG.E.U8 desc[UR36][R6.64+0x9], R31 ;  /* 0x0000091f0600d986 */ /* 0x000fe2000c101124 */
[----:B------:R-:W-:Y:S01]  /*68b0*/  ISETP.LT.OR P5, PT, R0, 0x12, !P0 ;  /* 0x000000120000780c */ /* 0x000fe200047a1670 */
[----:B-1----:R-:W-:-:S04]  /*68c0*/  @!P4 IMAD R9, R32, R153, RZ ;  /* 0x000000992009c224 */ /* 0x002fc800078e02ff */
        /* <DEDUP_REMOVED lines=301> */
[----:B------:R1:W-:Y:S01]  /*7ba0*/  @!P4 STG.E.U8 desc[UR36][R4.64+0xd8], R11 ;  /* 0x0000d80b0400c986 */ /* 0x0003e2000c101124 */
        /* <DEDUP_REMOVED lines=13> */
[-C--:B-1----:R-:W-:Y:S01]  /*7c80*/  @!P2 IMAD R11, R138, R153.reuse, RZ ;  /* 0x000000998a0ba224 */ /* 0x082fe200078e02ff */
[----:B------:R-:W-:Y:S01]  /*7c90*/  @!P3 STG.E.U8 desc[UR36][R4.64+0xe1], R137 ;  /* 0x0000e1890400b986 */ /* 0x000fe2000c101124 */
[C---:B------:R-:W-:Y:S02]  /*7ca0*/  ISETP.LT.OR P3, PT, R0.reuse, 0xea, !P1 ;  /* 0x000000ea0000780c */ /* 0x040fe40004f61670 */
[----:B------:R-:W-:Y:S01]  /*7cb0*/  @!P5 IMAD R139, R139, R153, RZ ;  /* 0x000000998b8bd224 */ /* 0x000fe200078e02ff */
[----:B------:R1:W-:Y:S01]  /*7cc0*/  @!P2 STG.E.U8 desc[UR36][R6.64+0xe0], R11 ;  /* 0x0000e00b0600a986 */ /* 0x0003e2000c101124 */
[----:B------:R-:W-:-:S03]  /*7cd0*/  ISETP.LT.OR P2, PT, R0, 0xe9, !P0 ;  /* 0x000000e90000780c */ /* 0x000fc60004741670 */
[----:B------:R-:W-:Y:S01]  /*7ce0*/  @!P5 STG.E.U8 desc[UR36][R6.64+0xe1], R139 ;  /* 0x0000e18b0600d986 */ /* 0x000fe2000c101124 */
[----:B------:R-:W-:Y:S01]  /*7cf0*/  ISETP.LT.OR P5, PT, R0, 0xea, !P0 ;  /* 0x000000ea0000780c */ /* 0x000fe200047a1670 */
[----:B0-----:R-:W-:-:S04]  /*7d00*/  @!P4 IMAD R3, R140, R153, RZ ;  /* 0x000000998c03c224 */ /* 0x001fc800078e02ff */
[-C--:B------:R-:W-:Y:S01]  /*7d10*/  @!P3 IMAD R141, R141, R153.reuse, RZ ;  /* 0x000000998d8db224 */ /* 0x080fe200078e02ff */
[----:B------:R0:W-:Y:S01]  /*7d20*/  @!P4 STG.E.U8 desc[UR36][R4.64+0xe8], R3 ;  /* 0x0000e8030400c986 */ /* 0x0001e2000c101124 */
[----:B------:R-:W-:Y:S02]  /*7d30*/  ISETP.LT.OR P4, PT, R0, 0xf2, !P1 ;  /* 0x000000f20000780c */ /* 0x000fe40004f81670 */
[-C--:B---3--:R-:W-:Y:S01]  /*7d40*/  @!P2 IMAD R9, R142, R153.reuse, RZ ;  /* 0x000000998e09a224 */ /* 0x088fe200078e02ff */
[----:B------:R-:W-:Y:S01]  /*7d50*/  @!P3 STG.E.U8 desc[UR36][R4.64+0xe9], R141 ;  /* 0x0000e98d0400b986 */ /* 0x000fe2000c101124 */
[C---:B------:R-:W-:Y:S02]  /*7d60*/  ISETP.LT.OR P3, PT, R0.reuse, 0xf1, !P1 ;  /* 0x000000f10000780c */ /* 0x040fe40004f61670 */
[----:B------:R-:W-:Y:S01]  /*7d70*/  @!P5 IMAD R143, R143, R153, RZ ;  /* 0x000000998f8fd224 */ /* 0x000fe200078e02ff */
[----:B------:R-:W-:Y:S01]  /*7d80*/  @!P2 STG.E.U8 desc[UR36][R6.64+0xe8], R9 ;  /* 0x0000e8090600a986 */ /* 0x000fe2000c101124 */
[----:B------:R-:W-:-:S03]  /*7d90*/  ISETP.LT.OR P2, PT, R0, 0xf1, !P0 ;  /* 0x000000f10000780c */ /* 0x000fc60004741670 */
[----:B------:R-:W-:Y:S01]  /*7da0*/  @!P5 STG.E.U8 desc[UR36][R6.64+0xe9], R143 ;  /* 0x0000e98f0600d986 */ /* 0x000fe2000c101124 */
[----:B------:R-:W-:Y:S01]  /*7db0*/  ISETP.LT.OR P5, PT, R0, 0xf9, !P0 ;  /* 0x000000f90000780c */ /* 0x000fe200047a1670 */
[----:B------:R-:W-:-:S04]  /*7dc0*/  @!P4 IMAD R145, R145, R153, RZ ;  /* 0x000000999191c224 */ /* 0x000fc800078e02ff */
[-C--:B-1----:R-:W-:Y:S01]  /*7dd0*/  @!P3 IMAD R11, R144, R153.reuse, RZ ;  /* 0x00000099900bb224 */ /* 0x082fe200078e02ff */
[----:B------:R-:W-:Y:S01]  /*7de0*/  @!P4 STG.E.U8 desc[UR36][R4.64+0xf1], R145 ;  /* 0x0000f1910400c986 */ /* 0x000fe2000c101124 */
[C---:B------:R-:W-:Y:S02]  /*7df0*/  ISETP.LT.OR P4, PT, R0.reuse, 0xf2, !P0 ;  /* 0x000000f20000780c */ /* 0x040fe40004781670 */
[C---:B------:R-:W-:Y:S01]  /*7e00*/  ISETP.LT.OR P0, PT, R0.reuse, 0xfa, !P0 ;  /* 0x000000fa0000780c */ /* 0x040fe20004701670 */
[----:B------:R1:W-:Y:S01]  /*7e10*/  @!P3 STG.E.U8 desc[UR36][R4.64+0xf0], R11 ;  /* 0x0000f00b0400b986 */ /* 0x0003e2000c101124 */
[----:B------:R-:W-:Y:S01]  /*7e20*/  ISETP.LT.OR P3, PT, R0, 0xf9, !P1 ;  /* 0x000000f90000780c */ /* 0x000fe20004f61670 */
[----:B0-----:R-:W-:Y:S01]  /*7e30*/  @!P2 IMAD R3, R146, R153, RZ ;  /* 0x000000999203a224 */ /* 0x001fe200078e02ff */
[----:B------:R-:W-:-:S04]  /*7e40*/  ISETP.LT.OR P1, PT, R0, 0xfa, !P1 ;  /* 0x000000fa0000780c */ /* 0x000fc80004f21670 */
[----:B------:R0:W-:Y:S03]  /*7e50*/  @!P2 STG.E.U8 desc[UR36][R6.64+0xf0], R3 ;  /* 0x0000f0030600a986 */ /* 0x0001e6000c101124 */
[-C--:B------:R-:W-:Y:S02]  /*7e60*/  @!P4 IMAD R147, R147, R153.reuse, RZ ;  /* 0x000000999393c224 */ /* 0x080fe400078e02ff */
[-C--:B-1----:R-:W-:Y:S02]  /*7e70*/  @!P5 IMAD R11, R150, R153.reuse, RZ ;  /* 0x00000099960bd224 */ /* 0x082fe400078e02ff */
[-C--:B------:R-:W-:Y:S01]  /*7e80*/  @!P3 IMAD R9, R148, R153.reuse, RZ ;  /* 0x000000999409b224 */ /* 0x080fe200078e02ff */
[----:B------:R0:W-:Y:S01]  /*7e90*/  @!P4 STG.E.U8 desc[UR36][R6.64+0xf1], R147 ;  /* 0x0000f1930600c986 */ /* 0x0001e2000c101124 */
[-C--:B------:R-:W-:Y:S02]  /*7ea0*/  @!P1 IMAD R149, R149, R153.reuse, RZ ;  /* 0x0000009995959224 */ /* 0x080fe400078e02ff */
[----:B------:R-:W-:Y:S01]  /*7eb0*/  @!P0 IMAD R151, R151, R153, RZ ;  /* 0x0000009997978224 */ /* 0x000fe200078e02ff */
[----:B------:R0:W-:Y:S04]  /*7ec0*/  @!P3 STG.E.U8 desc[UR36][R4.64+0xf8], R9 ;  /* 0x0000f8090400b986 */ /* 0x0001e8000c101124 */
[----:B------:R0:W-:Y:S04]  /*7ed0*/  @!P1 STG.E.U8 desc[UR36][R4.64+0xf9], R149 ;  /* 0x0000f99504009986 */ /* 0x0001e8000c101124 */
[----:B------:R0:W-:Y:S04]  /*7ee0*/  @!P5 STG.E.U8 desc[UR36][R6.64+0xf8], R11 ;  /* 0x0000f80b0600d986 */ /* 0x0001e8000c101124 */
[----:B------:R0:W-:Y:S02]  /*7ef0*/  @!P0 STG.E.U8 desc[UR36][R6.64+0xf9], R151 ;  /* 0x0000f99706008986 */ /* 0x0001e4000c101124 */
.L_x_287:
[----:B------:R-:W-:Y:S05]  /*7f00*/  BSYNC B0 ;  /* 0x0000000000007941 */ /* 0x000fea0003800000 */
.L_x_29:
[----:B------:R-:W-:Y:S01]  /*7f10*/  ULDC UR4, c[0x0][0xc] ;  /* 0x0000030000047ab9 */ /* 0x000fe20000000800 */
[----:B------:R-:W-:Y:S01]  /*7f20*/  ULDC UR5, c[0x0][0x10] ;  /* 0x0000040000057ab9 */ /* 0x000fe20000000800 */
[----:B01----:R-:W0:Y:S01]  /*7f30*/  LDC R3, c[0x0][0x14] ;  /* 0x00000500ff037b82 */ /* 0x003e220000000800 */
[----:B------:R-:W-:Y:S01]  /*7f40*/  UIMAD.WIDE.U32 UR4, UR4, UR5, URZ ;  /* 0x00000005040472a5 */ /* 0x000fe2000f8e003f */
[----:B------:R-:W-:Y:S01]  /*7f50*/  PRMT R0, RZ, 0x7610, R0 ;  /* 0x00007610ff007816 */ /* 0x000fe20000000000 */
[----:B------:R-:W-:Y:S02]  /*7f60*/  IMAD.MOV.U32 R23, RZ, RZ, -0x1 ;  /* 0xffffffffff177424 */ /* 0x000fe400078e00ff */
[----:B------:R-:W-:Y:S02]  /*7f70*/  IMAD.MOV.U32 R22, RZ, RZ, -0x1 ;  /* 0xffffffffff167424 */ /* 0x000fe400078e00ff */
[----:B0-----:R-:W-:-:S04]  /*7f80*/  IMAD.WIDE.U32 R16, R3, UR4, R16 ;  /* 0x0000000403107c25 */ /* 0x001fc8000f8e0010 */
[----:B------:R-:W-:Y:S01]  /*7f90*/  IMAD R3, R3, UR5, RZ ;  /* 0x0000000503037c24 */ /* 0x000fe2000f8e02ff */
[----:B------:R-:W-:Y:S02]  /*7fa0*/  ULDC.64 UR4, c[0x0][0x650] ;  /* 0x0001940000047ab9 */ /* 0x000fe40000000a00 */
[----:B------:R-:W-:Y:S01]  /*7fb0*/  ISETP.GE.U32.AND P0, PT, R16, UR4, PT ;  /* 0x0000000410007c0c */ /* 0x000fe2000bf06070 */
[----:B------:R-:W-:-:S05]  /*7fc0*/  IMAD.IADD R17, R17, 0x1, R3 ;  /* 0x0000000111117824 */ /* 0x000fca00078e0203 */
[----:B------:R-:W-:-:S13]  /*7fd0*/  ISETP.GE.U32.AND.EX P0, PT, R17, UR5, PT, P0 ;  /* 0x0000000511007c0c */ /* 0x000fda000bf06100 */
[----:B------:R-:W-:Y:S05]  /*7fe0*/  @P0 BRA `(.L_x_288) ;  /* 0x0000000400640947 */ /* 0x000fea0003800000 */
[----:B------:R-:W0:Y:S01]  /*7ff0*/  S2R R12, SR_CTAID.X ;  /* 0x00000000000c7919 */ /* 0x000e220000002500 */
[----:B------:R-:W1:Y:S01]  /*8000*/  LDC.64 R10, c[0x0][0x628] ;  /* 0x00018a00ff0a7b82 */ /* 0x000e620000000a00 */
[----:B------:R-:W-:Y:S01]  /*8010*/  ULDC UR4, c[0x0][0x150] ;  /* 0x0000540000047ab9 */ /* 0x000fe20000000800 */
[----:B------:R-:W-:Y:S01]  /*8020*/  IMAD.MOV.U32 R8, RZ, RZ, R16 ;  /* 0x000000ffff087224 */ /* 0x000fe200078e0010 */
[----:B------:R-:W0:Y:S01]  /*8030*/  S2R R23, SR_CTAID.Y ;  /* 0x0000000000177919 */ /* 0x000e220000002600 */
[----:B------:R-:W-:-:S04]  /*8040*/  IMAD.MOV.U32 R9, RZ, RZ, R17 ;  /* 0x000000ffff097224 */ /* 0x000fc800078e0011 */
[----:B------:R-:W2:Y:S08]  /*8050*/  LDC R21, c[0x0][0x144] ;  /* 0x00005100ff157b82 */ /* 0x000eb00000000800 */
[----:B------:R-:W2:Y:S08]  /*8060*/  LDC R0, c[0x0][0x630] ;  /* 0x00018c00ff007b82 */ /* 0x000eb00000000800 */
[----:B------:R-:W2:Y:S01]  /*8070*/  LDC.64 R14, c[0x0][0x620] ;  /* 0x00018800ff0e7b82 */ /* 0x000ea20000000a00 */
[----:B-1----:R-:W-:-:S04]  /*8080*/  ISETP.NE.U32.AND P0, PT, R10, RZ, PT ;  /* 0x000000ff0a00720c */ /* 0x002fc80003f05070 */
[----:B------:R-:W-:Y:S02]  /*8090*/  ISETP.NE.AND.EX P0, PT, R11, RZ, PT, P0 ;  /* 0x000000ff0b00720c */ /* 0x000fe40003f05300 */
[----:B0-----:R-:W-:-:S05]  /*80a0*/  I2FP.F32.U32 R3, R12 ;  /* 0x0000000c00037245 */ /* 0x001fca0000201000 */
[----:B------:R-:W-:-:S04]  /*80b0*/  FMUL R3, R3, UR4 ;  /* 0x0000000403037c20 */ /* 0x000fc80008400000 */
[----:B------:R0:W1:Y:S02]  /*80c0*/  F2I.U32.TRUNC.NTZ R20, R3 ;  /* 0x0000000300147305 */ /* 0x000064000020f000 */
[----:B------:R-:W-:Y:S05]  /*80d0*/  @!P0 BRA `(.L_x_289) ;  /* 0x0000000000288947 */ /* 0x000fea0003800000 */
[----:B0-----:R-:W0:Y:S02]  /*80e0*/  LDC R3, c[0x0][0x634] ;  /* 0x00018d00ff037b82 */ /* 0x001e240000000800 */
[----:B0-----:R-:W-:-:S05]  /*80f0*/  IADD3 R3, P0, R16, R3, RZ ;  /* 0x0000000310037210 */ /* 0x001fca0007f1e0ff */
[----:B------:R-:W-:-:S04]  /*8100*/  IMAD.X R13, RZ, RZ, R17, P0 ;  /* 0x000000ffff0d7224 */ /* 0x000fc800000e0611 */
[----:B---3--:R-:W-:-:S04]  /*8110*/  IMAD.WIDE.U32 R4, R13, R10, RZ ;  /* 0x0000000a0d047225 */ /* 0x008fc800078e00ff */
[----:B----4-:R-:W-:-:S04]  /*8120*/  IMAD.WIDE.U32 R6, P0, R3, R11, R4 ;  /* 0x0000000b03067225 */ /* 0x010fc80007800004 */
[----:B------:R-:W-:-:S04]  /*8130*/  IMAD.WIDE.U32 R4, R3, R10, RZ ;  /* 0x0000000a03047225 */ /* 0x000fc800078e00ff */
[----:B------:R-:W-:Y:S01]  /*8140*/  IMAD.X R9, RZ, RZ, RZ, P0 ;  /* 0x000000ffff097224 */ /* 0x000fe200000e06ff */
[----:B------:R-:W-:Y:S01]  /*8150*/  IADD3 RZ, P0, R5, R6, RZ ;  /* 0x0000000605ff7210 */ /* 0x000fe20007f1e0ff */
[----:B------:R-:W-:-:S04]  /*8160*/  IMAD.MOV.U32 R8, RZ, RZ, R7 ;  /* 0x000000ffff087224 */ /* 0x000fc800078e0007 */
[----:B------:R-:W-:-:S08]  /*8170*/  IMAD.WIDE.U32.X R8, R13, R11, R8, P0 ;  /* 0x0000000b0d087225 */ /* 0x000fd000000e0408 */
.L_x_289:
[----:B----4-:R-:W4:Y:S01]  /*8180*/  LDC.64 R26, c[0x0][0x640] ;  /* 0x00019000ff1a7b82 */ /* 0x010f220000000a00 */
[-CC-:B--2---:R-:W-:Y:S01]  /*8190*/  SHF.R.U64 R22, R8, R0.reuse, R9.reuse ;  /* 0x0000000008167219 */ /* 0x184fe20000001209 */
[----:B-1----:R-:W-:Y:S01]  /*81a0*/  IMAD.MOV R20, RZ, RZ, -R20 ;  /* 0x000000ffff147224 */ /* 0x002fe200078e0a14 */
[----:B------:R-:W-:Y:S01]  /*81b0*/  SHF.R.U32.HI R0, RZ, R0, R9 ;  /* 0x00000000ff007219 */ /* 0x000fe20000011609 */
[----:B------:R-:W-:Y:S01]  /*81c0*/  ULDC UR4, c[0x0][0x154] ;  /* 0x0000550000047ab9 */ /* 0x000fe20000000800 */
[----:B0-----:R-:W-:Y:S01]  /*81d0*/  IADD3 R3, P0, RZ, -R22, RZ ;  /* 0x80000016ff037210 */ /* 0x001fe20007f1e0ff */
[----:B------:R-:W-:Y:S02]  /*81e0*/  IMAD R21, R21, R20, R12 ;  /* 0x0000001415157224 */ /* 0x000fe400078e020c */
[----:B------:R-:W0:Y:S01]  /*81f0*/  LDC R6, c[0x0][0x618] ;  /* 0x00018600ff067b82 */ /* 0x000e220000000800 */
[----:B------:R-:W-:Y:S02]  /*8200*/  IMAD.MOV.U32 R7, RZ, RZ, 0x1 ;  /* 0x00000001ff077424 */ /* 0x000fe400078e00ff */
[----:B---3--:R-:W-:-:S04]  /*8210*/  IMAD.X R5, RZ, RZ, ~R0, P0 ;  /* 0x000000ffff057224 */ /* 0x008fc800000e0e00 */
[-C--:B------:R-:W-:Y:S01]  /*8220*/  IMAD R0, R5, R14.reuse, RZ ;  /* 0x0000000e05007224 */ /* 0x080fe200078e02ff */
[----:B------:R-:W1:Y:S01]  /*8230*/  LDC R8, c[0x0][0x608] ;  /* 0x00018200ff087b82 */ /* 0x000e620000000800 */
[----:B------:R-:W-:-:S04]  /*8240*/  IMAD.WIDE.U32 R4, R3, R14, R16 ;  /* 0x0000000e03047225 */ /* 0x000fc800078e0010 */
[----:B------:R-:W-:Y:S01]  /*8250*/  IMAD R3, R3, R15, R0 ;  /* 0x0000000f03037224 */ /* 0x000fe200078e0200 */
[----:B------:R-:W-:Y:S02]  /*8260*/  I2FP.F32.U32 R0, R23 ;  /* 0x0000001700007245 */ /* 0x000fe40000201000 */
[----:B------:R-:W2:Y:S01]  /*8270*/  LDC R24, c[0x0][0x658] ;  /* 0x00019600ff187b82 */ /* 0x000ea20000000800 */
[----:B------:R-:W-:Y:S01]  /*8280*/  IMAD.IADD R3, R5, 0x1, R3 ;  /* 0x0000000105037824 */ /* 0x000fe200078e0203 */
[----:B----4-:R-:W-:Y:S01]  /*8290*/  ISETP.NE.U32.AND P0, PT, R26, RZ, PT ;  /* 0x000000ff1a00720c */ /* 0x010fe20003f05070 */
[----:B------:R-:W-:Y:S01]  /*82a0*/  FMUL R0, R0, UR4 ;  /* 0x0000000400007c20 */ /* 0x000fe20008400000 */
[----:B------:R-:W-:Y:S02]  /*82b0*/  IMAD.MOV.U32 R5, RZ, RZ, -0x1 ;  /* 0xffffffffff057424 */ /* 0x000fe400078e00ff */
[----:B------:R-:W-:Y:S01]  /*82c0*/  ISETP.NE.AND.EX P0, PT, R27, RZ, PT, P0 ;  /* 0x000000ff1b00720c */ /* 0x000fe20003f05300 */
[----:B------:R3:W4:Y:S01]  /*82d0*/  F2I.U32.TRUNC.NTZ R13, R0 ;  /* 0x00000000000d7305 */ /* 0x000722000020f000 */
[----:B------:R-:W3:Y:S01]  /*82e0*/  LDC R20, c[0x0][0x148] ;  /* 0x00005200ff147b82 */ /* 0x000ee20000000800 */
[----:B0-----:R-:W-:-:S02]  /*82f0*/  SHF.R.U64 R12, R4, R6, R3 ;  /* 0x00000006040c7219 */ /* 0x001fc40000001203 */
[----:B------:R-:W-:-:S05]  /*8300*/  SHF.R.U32.HI R3, RZ, R6, R3 ;  /* 0x00000006ff037219 */ /* 0x000fca0000011603 */
[----:B------:R-:W0:Y:S01]  /*8310*/  LDC R15, c[0x0][0x600] ;  /* 0x00018000ff0f7b82 */ /* 0x000e220000000800 */
[-CC-:B-1----:R-:W-:Y:S02]  /*8320*/  SHF.R.U64 R10, R12, R8.reuse, R3.reuse ;  /* 0x000000080c0a7219 */ /* 0x182fe40000001203 */
[----:B------:R-:W-:-:S05]  /*8330*/  SHF.R.U32.HI R3, RZ, R8, R3 ;  /* 0x00000008ff037219 */ /* 0x000fca0000011603 */
[----:B------:R-:W1:Y:S01]  /*8340*/  LDC R28, c[0x0][0x648] ;  /* 0x00019200ff1c7b82 */ /* 0x000e620000000800 */
[-C--:B--2---:R-:W-:Y:S02]  /*8350*/  SHF.L.U32 R4, R5, R24.reuse, RZ ;  /* 0x0000001805047219 */ /* 0x084fe400000006ff */
[--C-:B------:R-:W-:Y:S02]  /*8360*/  SHF.R.U64 R14, R10, R24, R3.reuse ;  /* 0x000000180a0e7219 */ /* 0x100fe40000001203 */
[----:B------:R-:W-:Y:S02]  /*8370*/  LOP3.LUT R25, RZ, R4, RZ, 0x33, !PT ;  /* 0x00000004ff197212 */ /* 0x000fe400078e33ff */
[-C--:B------:R-:W-:Y:S01]  /*8380*/  SHF.R.U32.HI R5, RZ, R24.reuse, R3 ;  /* 0x00000018ff057219 */ /* 0x080fe20000011603 */
[----:B------:R-:W2:Y:S01]  /*8390*/  LDC R29, c[0x0][0x638] ;  /* 0x00018e00ff1d7b82 */ /* 0x000ea20000000800 */
[----:B------:R-:W-:Y:S01]  /*83a0*/  SHF.L.U32 R152, R7, R24, RZ ;  /* 0x0000001807987219 */ /* 0x000fe200000006ff */
[----:B------:R-:W-:-:S06]  /*83b0*/  IMAD.MOV.U32 R4, RZ, RZ, R14 ;  /* 0x000000ffff047224 */ /* 0x000fcc00078e000e */
[----:B------:R-:W0:Y:S01]  /*83c0*/  LDC R30, c[0x0][0x610] ;  /* 0x00018400ff1e7b82 */ /* 0x000e220000000800 */
[----:B----4-:R-:W-:Y:S05]  /*83d0*/  @!P0 BRA `(.L_x_290) ;  /* 0x0000000000288947 */ /* 0x010fea0003800000 */
[----:B------:R-:W4:Y:S02]  /*83e0*/  LDC R3, c[0x0][0x64c] ;  /* 0x00019300ff037b82 */ /* 0x000f240000000800 */
[----:B----4-:R-:W-:-:S05]  /*83f0*/  IADD3 R3, P0, R14, R3, RZ ;  /* 0x000000030e037210 */ /* 0x010fca0007f1e0ff */
        /* <DEDUP_REMOVED lines=8> */
.L_x_290:
[----:B------:R-:W-:Y:S01]  /*8480*/  ISETP.NE.AND P0, PT, R2, 0x1, PT ;  /* 0x000000010200780c */ /* 0x000fe20003f05270 */
[----:B0-----:R-:W-:Y:S01]  /*8490*/  VIADD R7, R15, 0xffffffff ;  /* 0xffffffff0f077836 */ /* 0x001fe20000000000 */
[----:B-1-3--:R-:W-:Y:S01]  /*84a0*/  SHF.R.U64 R0, R4, R28, R5 ;  /* 0x0000001c04007219 */ /* 0x00afe20000001205 */
[----:B------:R-:W-:Y:S01]  /*84b0*/  IMAD.MOV R13, RZ, RZ, -R13 ;  /* 0x000000ffff0d7224 */ /* 0x000fe200078e0a0d */
[----:B------:R-:W-:Y:S01]  /*84c0*/  LOP3.LUT R5, R10, R25, RZ, 0xc0, !PT ;  /* 0x000000190a057212 */ /* 0x000fe200078ec0ff */
[----:B------:R-:W-:Y:S02]  /*84d0*/  IMAD.MOV.U32 R4, RZ, RZ, 0x1 ;  /* 0x00000001ff047424 */ /* 0x000fe400078e00ff */
[----:B------:R-:W-:Y:S02]  /*84e0*/  IMAD.MOV R3, RZ, RZ, -R0 ;  /* 0x000000ffff037224 */ /* 0x000fe400078e0a00 */
[----:B------:R-:W-:Y:S01]  /*84f0*/  IMAD R152, R152, R0, R5 ;  /* 0x0000000098987224 */ /* 0x000fe200078e0205 */
[----:B------:R-:W-:Y:S01]  /*8500*/  LOP3.LUT R5, R12, R7, RZ, 0xc0, !PT ;  /* 0x000000070c057212 */ /* 0x000fe200078ec0ff */
[----:B--2---:R-:W-:-:S02]  /*8510*/  IMAD R0, R3, R29, R14 ;  /* 0x0000001d03007224 */ /* 0x004fc400078e020e */
[----:B------:R-:W-:Y:S02]  /*8520*/  @P0 IMAD R21, R20, R13, R23 ;  /* 0x0000000d14150224 */ /* 0x000fe400078e0217 */
[----:B------:R-:W-:Y:S01]  /*8530*/  IMAD R3, R0, R15, R5 ;  /* 0x0000000f00037224 */ /* 0x000fe200078e0205 */
[----:B------:R-:W-:Y:S01]  /*8540*/  PRMT R0, R4, 0x7610, R0 ;  /* 0x0000761004007816 */ /* 0x000fe20000000000 */
[----:B------:R-:W-:-:S05]  /*8550*/  IMAD R152, R152, R30, R21 ;  /* 0x0000001e98987224 */ /* 0x000fca00078e0215 */
[----:B------:R-:W-:Y:S02]  /*8560*/  SEL R23, R3, R152, !P0 ;  /* 0x0000009803177207 */ /* 0x000fe40004000000 */
[----:B------:R-:W-:-:S07]  /*8570*/  SEL R152, R152, R3, !P0 ;  /* 0x0000000398987207 */ /* 0x000fce0004000000 */
.L_x_288:
[----:B------:R-:W-:-:S13]  /*8580*/  LOP3.LUT P0, RZ, R0, 0xff, RZ, 0xc0, !PT ;  /* 0x000000ff00ff7812 */ /* 0x000fda000780c0ff */
[----:B------:R-:W-:Y:S05]  /*8590*/  @P0 BRA `(.L_x_291) ;  /* 0xffffff8800e00947 */ /* 0x000fea000383ffff */
[----:B------:R-:W-:Y:S05]  /*85a0*/  EXIT ;  /* 0x000000000000794d */ /* 0x000fea0003800000 */
.L_x_4:
[----:B0-----:R-:W-:Y:S01]  /*85b0*/  ULDC.64 UR4, c[0x0][0x650] ;  /* 0x0001940000047ab9 */ /* 0x001fe20000000a00 */
        /* <DEDUP_REMOVED lines=25> */
.L_x_293:
[--C-:B------:R-:W-:Y:S01]  /*8750*/  SHF.R.U64 R12, R10, R14, R11.reuse ;  /* 0x0000000e0a0c7219 */ /* 0x100fe2000000120b */
[----:B------:R-:W0:Y:S01]  /*8760*/  LDC R22, c[0x0][0x618] ;  /* 0x00018600ff167b82 */ /* 0x000e220000000800 */
[----:B------:R-:W-:Y:S01]  /*8770*/  I2FP.F32.U32 R6, R4 ;  /* 0x0000000400067245 */ /* 0x000fe20000201000 */
[----:B------:R-:W-:Y:S01]  /*8780*/  ULDC UR4, c[0x0][0x150] ;  /* 0x0000540000047ab9 */ /* 0x000fe20000000800 */
[----:B------:R-:W-:Y:S02]  /*8790*/  SHF.R.U32.HI R5, RZ, R14, R11 ;  /* 0x0000000eff057219 */ /* 0x000fe4000001160b */
[----:B------:R-:W-:Y:S01]  /*87a0*/  IADD3 R9, P0, RZ, -R12, RZ ;  /* 0x8000000cff097210 */ /* 0x000fe20007f1e0ff */
[----:B------:R-:W-:Y:S01]  /*87b0*/  FMUL R11, R6, UR4 ;  /* 0x00000004060b7c20 */ /* 0x000fe20008400000 */
[----:B------:R-:W-:Y:S01]  /*87c0*/  ULDC UR4, c[0x0][0x154] ;  /* 0x0000550000047ab9 */ /* 0x000fe20000000800 */
[----:B------:R-:W1:Y:S02]  /*87d0*/  LDC.64 R24, c[0x0][0x640] ;  /* 0x00019000ff187b82 */ /* 0x000e640000000a00 */
[----:B------:R-:W-:-:S02]  /*87e0*/  IMAD.X R5, RZ, RZ, ~R5, P0 ;  /* 0x000000ffff057224 */ /* 0x000fc400000e0e05 */
[----:B------:R-:W2:Y:S01]  /*87f0*/  F2I.U32.TRUNC.NTZ R11, R11 ;  /* 0x0000000b000b7305 */ /* 0x000ea2000020f000 */
[----:B------:R-:W-:-:S03]  /*8800*/  IMAD.WIDE.U32 R6, R9, R20, R16 ;  /* 0x0000001409067225 */ /* 0x000fc600078e0010 */
[----:B------:R-:W3:Y:S01]  /*8810*/  LDC R13, c[0x0][0x144] ;  /* 0x00005100ff0d7b82 */ /* 0x000ee20000000800 */
[----:B------:R-:W-:-:S04]  /*8820*/  IMAD R8, R5, R20, RZ ;  /* 0x0000001405087224 */ /* 0x000fc800078e02ff */
[----:B------:R-:W-:Y:S02]  /*8830*/  IMAD R5, R9, R21, R8 ;  /* 0x0000001509057224 */ /* 0x000fe400078e0208 */
[----:B------:R-:W-:Y:S01]  /*8840*/  IMAD.MOV.U32 R8, RZ, RZ, -0x1 ;  /* 0xffffffffff087424 */ /* 0x000fe200078e00ff */
[----:B------:R-:W4:Y:S01]  /*8850*/  LDC R14, c[0x0][0x608] ;  /* 0x00018200ff0e7b82 */ /* 0x000f220000000800 */
[----:B------:R-:W-:Y:S01]  /*8860*/  IMAD.IADD R5, R7, 0x1, R5 ;  /* 0x0000000107057824 */ /* 0x000fe200078e0205 */
[----:B------:R-:W-:-:S04]  /*8870*/  I2FP.F32.U32 R7, R3 ;  /* 0x0000000300077245 */ /* 0x000fc80000201000 */
[-C--:B0-----:R-:W-:Y:S01]  /*8880*/  SHF.R.U64 R10, R6, R22.reuse, R5 ;  /* 0x00000016060a7219 */ /* 0x081fe20000001205 */
[----:B--2---:R-:W-:Y:S01]  /*8890*/  IMAD.MOV R6, RZ, RZ, -R11 ;  /* 0x000000ffff067224 */ /* 0x004fe200078e0a0b */
[----:B------:R-:W0:Y:S01]  /*88a0*/  LDC R9, c[0x0][0x658] ;  /* 0x00019600ff097b82 */ /* 0x000e220000000800 */
[----:B-1----:R-:W-:Y:S01]  /*88b0*/  ISETP.NE.U32.AND P0, PT, R24, RZ, PT ;  /* 0x000000ff1800720c */ /* 0x002fe20003f05070 */
[----:B------:R-:W-:Y:S01]  /*88c0*/  FMUL R7, R7, UR4 ;  /* 0x0000000407077c20 */ /* 0x000fe20008400000 */
[----:B------:R-:W-:Y:S02]  /*88d0*/  SHF.R.U32.HI R5, RZ, R22, R5 ;  /* 0x00000016ff057219 */ /* 0x000fe40000011605 */
[----:B------:R-:W-:-:S03]  /*88e0*/  ISETP.NE.AND.EX P0, PT, R25, RZ, PT, P0 ;  /* 0x000000ff1900720c */ /* 0x000fc60003f05300 */
[----:B------:R-:W1:Y:S01]  /*88f0*/  LDC R20, c[0x0][0x148] ;  /* 0x00005200ff147b82 */ /* 0x000e620000000800 */
[----:B---3--:R-:W-:Y:S02]  /*8900*/  IMAD R23, R13, R6, R4 ;  /* 0x000000060d177224 */ /* 0x008fe400078e0204 */
[----:B------:R-:W-:-:S05]  /*8910*/  IMAD.MOV.U32 R6, RZ, RZ, 0x1 ;  /* 0x00000001ff067424 */ /* 0x000fca00078e00ff */
[----:B------:R-:W2:Y:S01]  /*8920*/  LDC R21, c[0x0][0x600] ;  /* 0x00018000ff157b82 */ /* 0x000ea20000000800 */
[-CC-:B----4-:R-:W-:Y:S02]  /*8930*/  SHF.R.U64 R13, R10, R14.reuse, R5.reuse ;  /* 0x0000000e0a0d7219 */ /* 0x190fe40000001205 */
[----:B------:R-:W-:Y:S02]  /*8940*/  SHF.R.U32.HI R4, RZ, R14, R5 ;  /* 0x0000000eff047219 */ /* 0x000fe40000011605 */
[----:B------:R3:W4:Y:S03]  /*8950*/  F2I.U32.TRUNC.NTZ R14, R7 ;  /* 0x00000007000e7305 */ /* 0x000726000020f000 */
[----:B------:R-:W1:Y:S01]  /*8960*/  LDC R26, c[0x0][0x648] ;  /* 0x00019200ff1a7b82 */ /* 0x000e620000000800 */
[-C--:B0-----:R-:W-:Y:S02]  /*8970*/  SHF.R.U64 R15, R13, R9.reuse, R4 ;  /* 0x000000090d0f7219 */ /* 0x081fe40000001204 */
[----:B------:R-:W-:-:S02]  /*8980*/  SHF.L.U32 R8, R8, R9, RZ ;  /* 0x0000000908087219 */ /* 0x000fc400000006ff */
[-C--:B------:R-:W-:Y:S01]  /*8990*/  SHF.R.U32.HI R5, RZ, R9.reuse, R4 ;  /* 0x00000009ff057219 */ /* 0x080fe20000011604 */
[----:B------:R-:W-:Y:S01]  /*89a0*/  IMAD.MOV.U32 R4, RZ, RZ, R15 ;  /* 0x000000ffff047224 */ /* 0x000fe200078e000f */
[----:B------:R-:W-:Y:S01]  /*89b0*/  SHF.L.U32 R22, R6, R9, RZ ;  /* 0x0000000906167219 */ /* 0x000fe200000006ff */
[----:B------:R-:W0:Y:S01]  /*89c0*/  LDC R27, c[0x0][0x638] ;  /* 0x00018e00ff1b7b82 */ /* 0x000e220000000800 */
[----:B------:R-:W-:-:S07]  /*89d0*/  LOP3.LUT R28, RZ, R8, RZ, 0x33, !PT ;  /* 0x00000008ff1c7212 */ /* 0x000fce00078e33ff */
        /* <DEDUP_REMOVED lines=12> */
.L_x_294:
[----:B------:R-:W-:Y:S01]  /*8aa0*/  ISETP.NE.AND P0, PT, R2, 0x1, PT ;  /* 0x000000010200780c */ /* 0x000fe20003f05270 */
[----:B--2---:R-:W-:Y:S01]  /*8ab0*/  VIADD R7, R21, 0xffffffff ;  /* 0xffffffff15077836 */ /* 0x004fe20000000000 */
[----:B-1----:R-:W-:Y:S01]  /*8ac0*/  SHF.R.U64 R5, R4, R26, R5 ;  /* 0x0000001a04057219 */ /* 0x002fe20000001205 */
[----:B------:R-:W-:Y:S01]  /*8ad0*/  IMAD.MOV R14, RZ, RZ, -R14 ;  /* 0x000000ffff0e7224 */ /* 0x000fe200078e0a0e */
[----:B------:R-:W-:Y:S01]  /*8ae0*/  LOP3.LUT R4, R13, R28, RZ, 0xc0, !PT ;  /* 0x0000001c0d047212 */ /* 0x000fe200078ec0ff */
[----:B------:R-:W-:Y:S01]  /*8af0*/  IMAD.MOV.U32 R8, RZ, RZ, R12 ;  /* 0x000000ffff087224 */ /* 0x000fe200078e000c */
[----:B------:R-:W-:Y:S01]  /*8b00*/  LOP3.LUT R10, R10, R7, RZ, 0xc0, !PT ;  /* 0x000000070a0a7212 */ /* 0x000fe200078ec0ff */
[----:B------:R-:W-:Y:S02]  /*8b10*/  IMAD.MOV R6, RZ, RZ, -R5 ;  /* 0x000000ffff067224 */ /* 0x000fe400078e0a05 */
[----:B------:R-:W-:-:S04]  /*8b20*/  IMAD R4, R22, R5, R4 ;  /* 0x0000000516047224 */ /* 0x000fc800078e0204 */
[----:B------:R-:W-:Y:S02]  /*8b30*/  @P0 IMAD R23, R20, R14, R3 ;  /* 0x0000000e14170224 */ /* 0x000fe400078e0203 */
[----:B0-----:R-:W-:Y:S02]  /*8b40*/  IMAD R3, R6, R27, R15 ;  /* 0x0000001b06037224 */ /* 0x001fe400078e020f */
[----:B------:R-:W-:Y:S02]  /*8b50*/  IMAD R7, R4, R29, R23 ;  /* 0x0000001d04077224 */ /* 0x000fe400078e0217 */
[----:B------:R-:W-:Y:S02]  /*8b60*/  IMAD R4, R3, R21, R10 ;  /* 0x0000001503047224 */ /* 0x000fe400078e020a */
[----:B------:R-:W-:-:S03]  /*8b70*/  IMAD.MOV.U32 R6, RZ, RZ, 0x1 ;  /* 0x00000001ff067424 */ /* 0x000fc600078e00ff */
[----:B------:R-:W-:Y:S02]  /*8b80*/  SEL R9, R4, R7, !P0 ;  /* 0x0000000704097207 */ /* 0x000fe40004000000 */
[----:B------:R-:W-:-:S07]  /*8b90*/  SEL R7, R7, R4, !P0 ;  /* 0x0000000407077207 */ /* 0x000fce0004000000 */
.L_x_292:
[----:B------:R-:W-:-:S08]  /*8ba0*/  NOP ;  /* 0x0000000000007918 */ /* 0x000fd00000000000 */
[----:B------:R-:W0:-:S00]  /*8bb0*/  USETMAXREG.DEALLOC.CTAPOOL 0x28 ;  /* 0x00000028000079c8 */ /* 0x000e0000080e0500 */
[----:B0-----:R-:W-:-:S13]  /*8bc0*/  ISETP.NE.AND P0, PT, R0, RZ, PT ;  /* 0x000000ff0000720c */ /* 0x001fda0003f05270 */
[----:B------:R-:W-:Y:S05]  /*8bd0*/  @P0 EXIT ;  /* 0x000000000000094d */ /* 0x000fea0003800000 */
[----:B------:R-:W-:Y:S01]  /*8be0*/  LOP3.LUT P0, RZ, R6, 0xff, RZ, 0xc0, !PT ;  /* 0x000000ff06ff7812 */ /* 0x000fe2000780c0ff */
[----:B------:R-:W-:Y:S02]  /*8bf0*/  IMAD.MOV.U32 R0, RZ, RZ, 0x1 ;  /* 0x00000001ff007424 */ /* 0x000fe400078e00ff */
[----:B------:R-:W-:-:S10]  /*8c00*/  IMAD.MOV.U32 R12, RZ, RZ, RZ ;  /* 0x000000ffff0c7224 */ /* 0x000fd400078e00ff */
[----:B------:R-:W-:Y:S05]  /*8c10*/  @!P0 BRA `(.L_x_295) ;  /* 0x0000000c00308947 */ /* 0x000fea0003800000 */
[----:B------:R-:W0:Y:S01]  /*8c20*/  LDC R0, c[0x0][0x28c] ;  /* 0x0000a300ff007b82 */ /* 0x000e220000000800 */
[----:B------:R-:W-:Y:S01]  /*8c30*/  ULDC UR5, c[0x0][0x600] ;  /* 0x0001800000057ab9 */ /* 0x000fe20000000800 */
[----:B------:R-:W-:Y:S01]  /*8c40*/  ULDC UR4, c[0x0][0xc] ;  /* 0x0000030000047ab9 */ /* 0x000fe20000000800 */
[----:B------:R-:W-:Y:S01]  /*8c50*/  UIADD3 UR16, UR5, -0x1, URZ ;  /* 0xffffffff05107890 */ /* 0x000fe2000fffe03f */
[C---:B------:R-:W-:Y:S01]  /*8c60*/  LOP3.LUT P2, RZ, R18.reuse, 0x7f, RZ, 0xc0, !PT ;  /* 0x0000007f12ff7812 */ /* 0x040fe2000784c0ff */
[----:B------:R-:W-:Y:S01]  /*8c70*/  ULDC UR6, c[0x0][0x658] ;  /* 0x0001960000067ab9 */ /* 0x000fe20000000800 */
[----:B------:R-:W-:Y:S01]  /*8c80*/  ULDC UR5, c[0x0][0x10] ;  /* 0x0000040000057ab9 */ /* 0x000fe20000000800 */
[----:B------:R-:W-:Y:S01]  /*8c90*/  UMOV UR7, 0xffffffff ;  /* 0xffffffff00077882 */ /* 0x000fe20000000000 */
[----:B------:R-:W-:Y:S01]  /*8ca0*/  UMOV UR8, 0x1 ;  /* 0x0000000100087882 */ /* 0x000fe20000000000 */
[----:B------:R-:W-:Y:S01]  /*8cb0*/  UIMAD.WIDE.U32 UR4, UR4, UR5, URZ ;  /* 0x00000005040472a5 */ /* 0x000fe2000f8e003f */
[----:B------:R-:W-:Y:S01]  /*8cc0*/  LOP3.LUT P0, RZ, R18, 0x1f, RZ, 0xc0, !PT ;  /* 0x0000001f12ff7812 */ /* 0x000fe2000780c0ff */
[----:B------:R-:W-:Y:S01]  /*8cd0*/  USHF.L.U32 UR7, UR7, UR6, URZ ;  /* 0x0000000607077299 */ /* 0x000fe2000800063f */
[----:B------:R-:W-:Y:S01]  /*8ce0*/  BSSY B0, `(.L_x_295) ;  /* 0x00000bf000007945 */ /* 0x000fe20003800000 */
[----:B------:R-:W-:Y:S01]  /*8cf0*/  USHF.L.U32 UR18, UR8, UR6, URZ ;  /* 0x0000000608127299 */ /* 0x000fe2000800063f */
[----:B------:R-:W-:Y:S01]  /*8d00*/  IMAD.MOV.U32 R13, RZ, RZ, 0x1 ;  /* 0x00000001ff0d7424 */ /* 0x000fe200078e00ff */
[----:B------:R-:W-:Y:S01]  /*8d10*/  LOP3.LUT R11, R19, 0x2, RZ, 0xfc, !PT ;  /* 0x00000002130b7812 */ /* 0x000fe200078efcff */
[----:B------:R-:W-:Y:S01]  /*8d20*/  ULDC UR6, c[0x0][0x14] ;  /* 0x0000050000067ab9 */ /* 0x000fe20000000800 */
[----:B------:R-:W-:Y:S01]  /*8d30*/  PLOP3.LUT P0, PT, P0, P2, PT, 0x8a, 0x0 ;  /* 0x000000000000781c */ /* 0x000fe20000705172 */
[----:B------:R-:W-:Y:S01]  /*8d40*/  UIMAD.WIDE.U32 UR20, UR4, UR6, URZ ;  /* 0x00000006041472a5 */ /* 0x000fe2000f8e003f */
[----:B------:R-:W-:Y:S01]  /*8d50*/  IMAD.MOV.U32 R12, RZ, RZ, RZ ;  /* 0x000000ffff0c7224 */ /* 0x000fe200078e00ff */
[----:B------:R-:W-:-:S02]  /*8d60*/  UIMAD UR13, UR5, UR6, URZ ;  /* 0x00000006050d72a4 */ /* 0x000fc4000f8e023f */
[----:B------:R-:W-:Y:S01]  /*8d70*/  ULOP3.LUT UR17, URZ, UR7, URZ, 0x33, !UPT ;  /* 0x000000073f117292 */ /* 0x000fe2000f8e333f */
[----:B0-----:R-:W-:Y:S01]  /*8d80*/  VIADD R0, R0, 0x1f ;  /* 0x0000001f00007836 */ /* 0x001fe20000000000 */
[----:B------:R-:W-:Y:S01]  /*8d90*/  UIADD3 UR13, UR21, UR13, URZ ;  /* 0x0000000d150d7290 */ /* 0x000fe2000fffe03f */
[----:B------:R-:W-:-:S03]  /*8da0*/  ULDC.64 UR22, c[0x0][0x198] ;  /* 0x0000660000167ab9 */ /* 0x000fc60000000a00 */
[----:B------:R-:W-:-:S04]  /*8db0*/  SHF.R.S32.HI R3, RZ, 0x1f, R0 ;  /* 0x0000001fff037819 */ /* 0x000fc80000011400 */
[----:B------:R-:W-:Y:S01]  /*8dc0*/  LEA.HI R3, R3, R0, RZ, 0x5 ;  /* 0x0000000003037211 */ /* 0x000fe200078f28ff */
[----:B------:R-:W-:-:S03]  /*8dd0*/  IMAD.MOV.U32 R0, RZ, RZ, 0x1 ;  /* 0x00000001ff007424 */ /* 0x000fc600078e00ff */
[----:B------:R-:W-:-:S05]  /*8de0*/  SHF.R.S32.HI R3, RZ, 0x5, R3 ;  /* 0x00000005ff037819 */ /* 0x000fca0000011403 */
[----:B------:R-:W-:-:S07]  /*8df0*/  VIADD R10, R3, 0x1 ;  /* 0x00000001030a7836 */ /* 0x000fce0000000000 */
.L_x_307:
[----:B------:R-:W-:-:S03]  /*8e00*/  UMOV UR4, 0xffffffff ;  /* 0xffffffff00047882 */ /* 0x000fc60000000000 */
[----:B------:R-:W-:Y:S05]  /*8e10*/  BRA.DIV UR4, `(.L_x_296) ;  /* 0x0000001604907947 */ /* 0x000fea000b800000 */
[----:B------:R-:W-:-:S13]  /*8e20*/  ELECT P6, URZ, PT ;  /* 0x00000000003f782f */ /* 0x000fda00038c0000 */
.L_x_332:
[----:B------:R-:W0:Y:S01]  /*8e30*/  LDC R4, c[0x0][0x28c] ;  /* 0x0000a300ff047b82 */ /* 0x000e220000000800 */
[----:B------:R-:W-:Y:S01]  /*8e40*/  BSSY B1, `(.L_x_297) ;  /* 0x0000037000017945 */ /* 0x000fe20003800000 */
[----:B0-----:R-:W-:-:S13]  /*8e50*/  ISETP.LT.OR P6, PT, R4, 0x1, !P6 ;  /* 0x000000010400780c */ /* 0x001fda00077c1670 */
[----:B------:R-:W-:Y:S05]  /*8e60*/  @P6 BRA `(.L_x_298) ;  /* 0x0000000000d06947 */ /* 0x000fea0003800000 */
[----:B------:R-:W-:Y:S02]  /*8e70*/  IMAD.SHL.U32 R15, R9, 0x100, RZ ;  /* 0x00000100090f7824 */ /* 0x000fe400078e00ff */
[----:B------:R-:W-:Y:S02]  /*8e80*/  IMAD.SHL.U32 R18, R7, 0x80, RZ ;  /* 0x0000008007127824 */ /* 0x000fe400078e00ff */
[----:B------:R-:W-:Y:S02]  /*8e90*/  IMAD.MOV.U32 R20, RZ, RZ, RZ ;  /* 0x000000ffff147224 */ /* 0x000fe400078e00ff */
[----:B------:R-:W-:Y:S02]  /*8ea0*/  IMAD.MOV.U32 R4, RZ, RZ, R10 ;  /* 0x000000ffff047224 */ /* 0x000fe400078e000a */
[----:B------:R-:W-:Y:S02]  /*8eb0*/  IMAD.MOV.U32 R5, RZ, RZ, R0 ;  /* 0x000000ffff057224 */ /* 0x000fe400078e0000 */
[----:B------:R-:W-:-:S07]  /*8ec0*/  IMAD.MOV.U32 R6, RZ, RZ, R12 ;  /* 0x000000ffff067224 */ /* 0x000fce00078e000c */
.L_x_302:
[----:B------:R-:W0:Y:S01]  /*8ed0*/  S2R R14, SR_CgaCtaId ;  /* 0x00000000000e7919 */ /* 0x000e220000008800 */
[----:B------:R-:W-:Y:S01]  /*8ee0*/  MOV R7, 0x400 ;  /* 0x0000040000077802 */ /* 0x000fe20000000f00 */
[----:B------:R-:W1:Y:S03]  /*8ef0*/  @!P2 LDC R9, c[0x0][0x500] ;  /* 0x00014000ff09ab82 */ /* 0x000e660000000800 */
[----:B0-----:R-:W-:Y:S02]  /*8f00*/  LEA R21, R14, R7, 0x18 ;  /* 0x000000070e157211 */ /* 0x001fe400078ec0ff */
[----:B------:R-:W-:-:S03]  /*8f10*/  SHF.L.U32 R7, R5, 0x1f, RZ ;  /* 0x0000001f05077819 */ /* 0x000fc600000006ff */
[----:B------:R-:W-:-:S04]  /*8f20*/  IMAD R14, R6, 0x8, R21 ;  /* 0x00000008060e7824 */ /* 0x000fc800078e0215 */
[----:B------:R-:W0:Y:S02]  /*8f30*/  SYNCS.PHASECHK.TRANS64.TRYWAIT P1, [R14+URZ+0x90], R7 ;  /* 0x000090070e0075a7 */ /* 0x000e24000802017f */
[----:B01----:R-:W-:Y:S05]  /*8f40*/  @!P1 BRA `(.L_x_299) ;  /* 0x0000001400649947 */ /* 0x003fea0003800000 */
.L_x_333:
[----:B0-----:R-:W-:Y:S01]  /*8f50*/  PRMT R7, R11, 0x9910, RZ ;  /* 0x000099100b077816 */ /* 0x001fe200000000ff */
[----:B------:R0:W-:Y:S03]  /*8f60*/  @!P2 SYNCS.ARRIVE.TRANS64 RZ, [R14+URZ], R9 ;  /* 0x000000090effa9a7 */ /* 0x0001e6000800003f */
[----:B------:R-:W-:-:S13]  /*8f70*/  ISETP.NE.AND P1, PT, R7, 0x2, PT ;  /* 0x000000020700780c */ /* 0x000fda0003f25270 */
[----:B0-----:R-:W-:Y:S05]  /*8f80*/  @P1 BRA `(.L_x_300) ;  /* 0x0000000000041947 */ /* 0x001fea0003800000 */
[----:B------:R-:W-:Y:S01]  /*8f90*/  BPT.TRAP 0x1 ;  /* 0x000000040000795c */ /* 0x000fe20000300000 */
.L_x_300:
[----:B------:R-:W-:Y:S05]  /*8fa0*/  @P0 BRA `(.L_x_301) ;  /* 0x0000000000040947 */ /* 0x000fea0003800000 */
[----:B------:R-:W-:Y:S01]  /*8fb0*/  BPT.TRAP 0x1 ;  /* 0x000000040000795c */ /* 0x000fe20000300000 */
.L_x_301:
[--C-:B------:R-:W-:Y:S01]  /*8fc0*/  IMAD R7, R6, 0x1000, R21.reuse ;  /* 0x0000100006077824 */ /* 0x100fe200078e0215 */
[----:B------:R-:W-:Y:S01]  /*8fd0*/  R2UR UR9, R14 ;  /* 0x000000000e0972ca */ /* 0x000fe200000e0000 */
[----:B------:R-:W-:Y:S01]  /*8fe0*/  IMAD R21, R6, 0x2000, R21 ;  /* 0x0000200006157824 */ /* 0x000fe200078e0215 */
[----:B------:R-:W-:Y:S01]  /*8ff0*/  UIADD3 UR4, UP0, UR22, 0xf0, URZ ;  /* 0x000000f016047890 */ /* 0x000fe2000ff1e03f */
[----:B------:R-:W-:Y:S01]  /*9000*/  VIADD R4, R4, 0xffffffff ;  /* 0xffffffff04047836 */ /* 0x000fe20000000000 */
[----:B------:R-:W-:Y:S01]  /*9010*/  R2UR UR5, R7 ;  /* 0x00000000070572ca */ /* 0x000fe200000e0000 */
[----:B------:R-:W-:Y:S01]  /*9020*/  UIADD3 UR24, UP1, UR22, 0x1f0, URZ ;  /* 0x000001f016187890 */ /* 0x000fe2000ff3e03f */
[----:B------:R-:W-:Y:S01]  /*9030*/  R2UR UR8, R21 ;  /* 0x00000000150872ca */ /* 0x000fe200000e0000 */
[----:B------:R-:W-:Y:S01]  /*9040*/  VIADD R6, R6, 0x1 ;  /* 0x0000000106067836 */ /* 0x000fe20000000000 */
[----:B------:R-:W-:Y:S01]  /*9050*/  R2UR UR11, R18 ;  /* 0x00000000120b72ca */ /* 0x000fe200000e0000 */
[----:B------:R-:W-:Y:S01]  /*9060*/  UIADD3.X UR25, URZ, UR23, URZ, UP1, !UPT ;  /* 0x000000173f197290 */ /* 0x000fe20008ffe43f */
[----:B------:R-:W-:Y:S01]  /*9070*/  R2UR UR10, R20 ;  /* 0x00000000140a72ca */ /* 0x000fe200000e0000 */
[----:B------:R-:W-:Y:S01]  /*9080*/  UMOV UR6, 0x0 ;  /* 0x0000000000067882 */ /* 0x000fe20000000000 */
[----:B------:R-:W-:Y:S01]  /*9090*/  R2UR UR12, R8 ;  /* 0x00000000080c72ca */ /* 0x000fe200000e0000 */
[----:B------:R-:W-:Y:S01]  /*90a0*/  UMOV UR7, 0x10000000 ;  /* 0x1000000000077882 */ /* 0x000fe20000000000 */
[----:B------:R-:W-:Y:S01]  /*90b0*/  R2UR UR19, R15 ;  /* 0x000000000f1372ca */ /* 0x000fe200000e0000 */
[----:B------:R-:W-:Y:S01]  /*90c0*/  VIADD R20, R20, 0x20 ;  /* 0x0000002014147836 */ /* 0x000fe20000000000 */
[----:B------:R-:W-:Y:S01]  /*90d0*/  ISETP.GT.AND P3, PT, R4, 0x1, PT ;  /* 0x000000010400780c */ /* 0x000fe20003f64270 */
[----:B------:R-:W-:Y:S01]  /*90e0*/  UIADD3 UR14, UR5, 0x200, URZ ;  /* 0x00000200050e7890 */ /* 0x000fe2000fffe03f */
[----:B------:R-:W-:Y:S01]  /*90f0*/  ISETP.NE.AND P1, PT, R6, 0x12, PT ;  /* 0x000000120600780c */ /* 0x000fe20003f25270 */
[----:B------:R-:W-:-:S02]  /*9100*/  UIADD3.X UR5, URZ, UR23, URZ, UP0, !UPT ;  /* 0x000000173f057290 */ /* 0x000fc400087fe43f */
[----:B------:R-:W-:Y:S01]  /*9110*/  UIADD3 UR15, UR8, 0x12200, URZ ;  /* 0x00012200080f7890 */ /* 0x000fe2000fffe03f */
[----:B------:R-:W-:Y:S02]  /*9120*/  SEL R14, RZ, 0x1, P1 ;  /* 0x00000001ff0e7807 */ /* 0x000fe40000800000 */
[----:B------:R-:W-:Y:S01]  /*9130*/  UMOV UR8, UR14 ;  /* 0x0000000e00087c82 */ /* 0x000fe20008000000 */
[----:B------:R-:W-:Y:S02]  /*9140*/  SEL R6, R6, RZ, P1 ;  /* 0x000000ff06067207 */ /* 0x000fe40000800000 */
[----:B------:R-:W-:Y:S01]  /*9150*/  LOP3.LUT R5, R5, R14, RZ, 0x3c, !PT ;  /* 0x0000000e05057212 */ /* 0x000fe200078e3cff */
[----:B------:R0:W-:Y:S02]  /*9160*/  UTMALDG.3D [UR8], [UR4], desc[UR6] ;  /* 0x00000608040075b4 */ /* 0x0001e40008011000 */
[----:B0-----:R-:W-:Y:S01]  /*9170*/  UMOV UR8, UR15 ;  /* 0x0000000f00087c82 */ /* 0x001fe20008000000 */
[----:B------:R-:W-:-:S02]  /*9180*/  UMOV UR11, UR19 ;  /* 0x00000013000b7c82 */ /* 0x000fc40008000000 */
[----:B------:R0:W-:Y:S02]  /*9190*/  UTMALDG.3D [UR8], [UR24], desc[UR6] ;  /* 0x00000608180075b4 */ /* 0x0001e40008011000 */
[----:B0-----:R-:W-:Y:S05]  /*91a0*/  @P3 BRA `(.L_x_302) ;  /* 0xfffffffc00483947 */ /* 0x001fea000383ffff */
.L_x_298:
[----:B------:R-:W-:Y:S05]  /*91b0*/  BSYNC B1 ;  /* 0x0000000000017941 */ /* 0x000fea0003800000 */
.L_x_297:
[----:B------:R-:W-:Y:S01]  /*91c0*/  LOP3.LUT P3, RZ, R13, 0xff, RZ, 0xc0, !PT ;  /* 0x000000ff0dff7812 */ /* 0x000fe2000786c0ff */
[----:B------:R-:W-:Y:S01]  /*91d0*/  IMAD.IADD R12, R3, 0x1, R12 ;  /* 0x00000001030c7824 */ /* 0x000fe200078e020c */
[----:B------:R-:W-:Y:S01]  /*91e0*/  IADD3 R16, P4, R16, UR20, RZ ;  /* 0x0000001410107c10 */ /* 0x000fe2000ff9e0ff */
[----:B------:R-:W-:Y:S01]  /*91f0*/  ULDC.64 UR4, c[0x0][0x650] ;  /* 0x0001940000047ab9 */ /* 0x000fe20000000a00 */
[----:B------:R-:W-:Y:S01]  /*9200*/  BSSY B1, `(.L_x_303) ;  /* 0x000006a000017945 */ /* 0x000fe20003800000 */
[----:B------:R-:W-:Y:S01]  /*9210*/  IMAD.MOV.U32 R9, RZ, RZ, -0x1 ;  /* 0xffffffffff097424 */ /* 0x000fe200078e00ff */
[----:B------:R-:W-:Y:S01]  /*9220*/  ISETP.GT.U32.AND P1, PT, R12, 0x11, PT ;  /* 0x000000110c00780c */ /* 0x000fe20003f24070 */
[----:B------:R-:W-:Y:S01]  /*9230*/  IMAD.MOV.U32 R8, RZ, RZ, -0x1 ;  /* 0xffffffffff087424 */ /* 0x000fe200078e00ff */
[----:B------:R-:W-:Y:S02]  /*9240*/  IADD3.X R17, R17, UR13, RZ, P4, !PT ;  /* 0x0000000d11117c10 */ /* 0x000fe4000a7fe4ff */
[----:B------:R-:W-:-:S02]  /*9250*/  ISETP.LT.U32.AND P1, PT, R3, 0x12, P1 ;  /* 0x000000120300780c */ /* 0x000fc40000f21070 */
[----:B------:R-:W-:Y:S01]  /*9260*/  PRMT R13, RZ, 0x7610, R13 ;  /* 0x00007610ff0d7816 */ /* 0x000fe2000000000d */
[----:B------:R-:W0:Y:S01]  /*9270*/  @P3 S2R R5, SR_CgaCtaId ;  /* 0x0000000000053919 */ /* 0x000e220000008800 */
[----:B------:R-:W-:-:S04]  /*9280*/  @P3 MOV R4, 0x400 ;  /* 0x0000040000043802 */ /* 0x000fc80000000f00 */
[----:B0-----:R-:W-:Y:S01]  /*9290*/  @P3 LEA R6, R5, R4, 0x18 ;  /* 0x0000000405063211 */ /* 0x001fe200078ec0ff */
[----:B------:R-:W-:-:S03]  /*92a0*/  IMAD.WIDE.U32 R4, R12, 0x38e38e39, RZ ;  /* 0x38e38e390c047825 */ /* 0x000fc600078e00ff */
[----:B------:R0:W-:Y:S01]  /*92b0*/  @P3 SYNCS.ARRIVE.TRANS64.A1T0 RZ, [R6+URZ+0x138], RZ ;  /* 0x000138ff06ff39a7 */ /* 0x0001e2000810003f */
[----:B------:R-:W-:Y:S02]  /*92c0*/  ISETP.GE.U32.AND P3, PT, R3, 0x12, PT ;  /* 0x000000120300780c */ /* 0x000fe40003f66070 */
[----:B------:R-:W-:Y:S02]  /*92d0*/  SHF.R.U32.HI R7, RZ, 0x2, R5 ;  /* 0x00000002ff077819 */ /* 0x000fe40000011605 */
[----:B------:R-:W-:Y:S02]  /*92e0*/  SEL R5, RZ, 0x1, !P1 ;  /* 0x00000001ff057807 */ /* 0x000fe40004800000 */
[----:B------:R-:W-:Y:S01]  /*92f0*/  ISETP.GE.U32.AND P1, PT, R16, UR4, PT ;  /* 0x0000000410007c0c */ /* 0x000fe2000bf26070 */
[----:B------:R-:W-:Y:S01]  /*9300*/  IMAD R12, R7, -0x12, R12 ;  /* 0xffffffee070c7824 */ /* 0x000fe200078e020c */
[----:B------:R-:W-:Y:S02]  /*9310*/  LOP3.LUT R0, R0, R5, RZ, 0x3c, !PT ;  /* 0x0000000500007212 */ /* 0x000fe400078e3cff */
[----:B------:R-:W-:-:S02]  /*9320*/  ISETP.GE.U32.AND.EX P1, PT, R17, UR5, PT, P1 ;  /* 0x0000000511007c0c */ /* 0x000fc4000bf26110 */
[----:B------:R-:W-:Y:S02]  /*9330*/  PRMT R4, RZ, 0x7610, R4 ;  /* 0x00007610ff047816 */ /* 0x000fe40000000004 */
[----:B------:R-:W-:Y:S01]  /*9340*/  @P3 LOP3.LUT R0, R0, 0x1, R7, 0x78, !PT ;  /* 0x0000000100003812 */ /* 0x000fe200078e7807 */
[----:B------:R-:W-:-:S08]  /*9350*/  IMAD.MOV.U32 R7, RZ, RZ, -0x1 ;  /* 0xffffffffff077424 */ /* 0x000fd000078e00ff */
[----:B0-----:R-:W-:Y:S05]  /*9360*/  @P1 BRA `(.L_x_304) ;  /* 0x00000004004c1947 */ /* 0x001fea0003800000 */
[----:B------:R-:W-:Y:S01]  /*9370*/  ULDC.64 UR4, c[0x0][0x628] ;  /* 0x00018a0000047ab9 */ /* 0x000fe20000000a00 */
[----:B------:R-:W0:Y:S01]  /*9380*/  S2R R15, SR_CTAID.X ;  /* 0x00000000000f7919 */ /* 0x000e220000002500 */
[----:B------:R-:W-:Y:S01]  /*9390*/  ISETP.NE.U32.AND P1, PT, RZ, UR4, PT ;  /* 0x00000004ff007c0c */ /* 0x000fe2000bf25070 */
[----:B------:R-:W-:Y:S01]  /*93a0*/  ULDC UR7, c[0x0][0x630] ;  /* 0x00018c0000077ab9 */ /* 0x000fe20000000800 */
[----:B------:R-:W-:Y:S01]  /*93b0*/  IMAD.MOV.U32 R4, RZ, RZ, R16 ;  /* 0x000000ffff047224 */ /* 0x000fe200078e0010 */
[----:B------:R-:W1:Y:S01]  /*93c0*/  S2R R14, SR_CTAID.Y ;  /* 0x00000000000e7919 */ /* 0x000e620000002600 */
[----:B------:R-:W-:Y:S01]  /*93d0*/  ISETP.NE.AND.EX P1, PT, RZ, UR5, PT, P1 ;  /* 0x00000005ff007c0c */ /* 0x000fe2000bf25310 */
[----:B------:R-:W-:-:S12]  /*93e0*/  IMAD.MOV.U32 R5, RZ, RZ, R17 ;  /* 0x000000ffff057224 */ /* 0x000fd800078e0011 */
[----:B------:R-:W-:Y:S05]  /*93f0*/  @!P1 BRA `(.L_x_305) ;  /* 0x0000000000289947 */ /* 0x000fea0003800000 */
[----:B------:R-:W-:Y:S02]  /*9400*/  ULDC UR6, c[0x0][0x634] ;  /* 0x00018d0000067ab9 */ /* 0x000fe40000000800 */
[----:B------:R-:W-:-:S05]  /*9410*/  IADD3 R9, P1, R16, UR6, RZ ;  /* 0x0000000610097c10 */ /* 0x000fca000ff3e0ff */
[----:B------:R-:W-:-:S04]  /*9420*/  IMAD.X R21, RZ, RZ, R17, P1 ;  /* 0x000000ffff157224 */ /* 0x000fc800008e0611 */
[----:B------:R-:W-:-:S04]  /*9430*/  IMAD.WIDE.U32 R6, R21, UR4, RZ ;  /* 0x0000000415067c25 */ /* 0x000fc8000f8e00ff */
[----:B------:R-:W-:-:S04]  /*9440*/  IMAD.WIDE.U32 R6, P1, R9, UR5, R6 ;  /* 0x0000000509067c25 */ /* 0x000fc8000f820006 */
[----:B------:R-:W-:-:S04]  /*9450*/  IMAD.WIDE.U32 R8, R9, UR4, RZ ;  /* 0x0000000409087c25 */ /* 0x000fc8000f8e00ff */
[----:B------:R-:W-:Y:S01]  /*9460*/  IMAD.X R5, RZ, RZ, RZ, P1 ;  /* 0x000000ffff057224 */ /* 0x000fe200008e06ff */
[----:B------:R-:W-:Y:S01]  /*9470*/  IADD3 RZ, P1, R9, R6, RZ ;  /* 0x0000000609ff7210 */ /* 0x000fe20007f3e0ff */
[----:B------:R-:W-:-:S04]  /*9480*/  IMAD.MOV.U32 R4, RZ, RZ, R7 ;  /* 0x000000ffff047224 */ /* 0x000fc800078e0007 */
[----:B------:R-:W-:-:S08]  /*9490*/  IMAD.WIDE.U32.X R4, R21, UR5, R4, P1 ;  /* 0x0000000515047c25 */ /* 0x000fd000088e0404 */
.L_x_305:
[--C-:B------:R-:W-:Y:S01]  /*94a0*/  SHF.R.U64 R8, R4, UR7, R5.reuse ;  /* 0x0000000704087c19 */ /* 0x100fe20008001205 */
[----:B------:R-:W-:Y:S01]  /*94b0*/  ULDC.64 UR4, c[0x0][0x620] ;  /* 0x0001880000047ab9 */ /* 0x000fe20000000a00 */
[----:B------:R-:W-:Y:S01]  /*94c0*/  SHF.R.U32.HI R4, RZ, UR7, R5 ;  /* 0x00000007ff047c19 */ /* 0x000fe20008011605 */
[----:B------:R-:W2:Y:S01]  /*94d0*/  LDC R24, c[0x0][0x144] ;  /* 0x00005100ff187b82 */ /* 0x000ea20000000800 */
[----:B------:R-:W-:Y:S01]  /*94e0*/  IADD3 R7, P1, RZ, -R8, RZ ;  /* 0x80000008ff077210 */ /* 0x000fe20007f3e0ff */
[----:B------:R-:W-:Y:S01]  /*94f0*/  ULDC.64 UR8, c[0x0][0x640] ;  /* 0x0001900000087ab9 */ /* 0x000fe20000000a00 */
[----:B0-----:R-:W-:Y:S01]  /*9500*/  I2FP.F32.U32 R9, R15 ;  /* 0x0000000f00097245 */ /* 0x001fe20000201000 */
[----:B------:R-:W-:Y:S02]  /*9510*/  ULDC UR6, c[0x0][0x608] ;  /* 0x0001820000067ab9 */ /* 0x000fe40000000800 */
[----:B------:R-:W-:Y:S01]  /*9520*/  IMAD.X R4, RZ, RZ, ~R4, P1 ;  /* 0x000000ffff047224 */ /* 0x000fe200008e0e04 */
[----:B------:R-:W-:Y:S01]  /*9530*/  ISETP.NE.U32.AND P1, PT, RZ, UR8, PT ;  /* 0x00000008ff007c0c */ /* 0x000fe2000bf25070 */
[----:B------:R-:W0:Y:S02]  /*9540*/  LDC R21, c[0x0][0x148] ;  /* 0x00005200ff157b82 */ /* 0x000e240000000800 */
[----:B------:R-:W-:Y:S01]  /*9550*/  IMAD R6, R4, UR4, RZ ;  /* 0x0000000404067c24 */ /* 0x000fe2000f8e02ff */
[----:B------:R-:W-:Y:S01]  /*9560*/  ISETP.NE.AND.EX P1, PT, RZ, UR9, PT, P1 ;  /* 0x00000009ff007c0c */ /* 0x000fe2000bf25310 */
[----:B------:R-:W-:Y:S01]  /*9570*/  IMAD.WIDE.U32 R4, R7, UR4, R16 ;  /* 0x0000000407047c25 */ /* 0x000fe2000f8e0010 */
[----:B------:R-:W-:-:S03]  /*9580*/  ULDC UR4, c[0x0][0x150] ;  /* 0x0000540000047ab9 */ /* 0x000fc60000000800 */
[----:B------:R-:W-:Y:S02]  /*9590*/  IMAD R7, R7, UR5, R6 ;  /* 0x0000000507077c24 */ /* 0x000fe4000f8e0206 */
[----:B------:R-:W-:Y:S01]  /*95a0*/  FMUL R6, R9, UR4 ;  /* 0x0000000409067c20 */ /* 0x000fe20008400000 */
[----:B------:R-:W-:Y:S01]  /*95b0*/  ULDC UR4, c[0x0][0x618] ;  /* 0x0001860000047ab9 */ /* 0x000fe20000000800 */
[----:B------:R-:W-:Y:S01]  /*95c0*/  ULDC UR5, c[0x0][0x154] ;  /* 0x0000550000057ab9 */ /* 0x000fe20000000800 */
[----:B------:R-:W-:-:S03]  /*95d0*/  IMAD.IADD R5, R5, 0x1, R7 ;  /* 0x0000000105057824 */ /* 0x000fc600078e0207 */
[----:B------:R-:W3:Y:S02]  /*95e0*/  F2I.U32.TRUNC.NTZ R6, R6 ;  /* 0x0000000600067305 */ /* 0x000ee4000020f000 */
[----:B------:R-:W-:Y:S02]  /*95f0*/  SHF.R.U64 R9, R4, UR4, R5 ;  /* 0x0000000404097c19 */ /* 0x000fe40008001205 */
[----:B-1----:R-:W-:-:S05]  /*9600*/  I2FP.F32.U32 R4, R14 ;  /* 0x0000000e00047245 */ /* 0x002fca0000201000 */
[----:B------:R-:W-:Y:S01]  /*9610*/  FMUL R22, R4, UR5 ;  /* 0x0000000504167c20 */ /* 0x000fe20008400000 */
[----:B------:R-:W-:Y:S01]  /*9620*/  SHF.R.U32.HI R4, RZ, UR4, R5 ;  /* 0x00000004ff047c19 */ /* 0x000fe20008011605 */
[----:B------:R-:W-:-:S03]  /*9630*/  ULDC UR4, c[0x0][0x658] ;  /* 0x0001960000047ab9 */ /* 0x000fc60000000800 */
[--C-:B------:R-:W-:Y:S01]  /*9640*/  SHF.R.U64 R20, R9, UR6, R4.reuse ;  /* 0x0000000609147c19 */ /* 0x100fe20008001204 */
[----:B------:R-:W1:Y:S01]  /*9650*/  F2I.U32.TRUNC.NTZ R22, R22 ;  /* 0x0000001600167305 */ /* 0x000e62000020f000 */
[----:B------:R-:W-:Y:S01]  /*9660*/  SHF.R.U32.HI R5, RZ, UR6, R4 ;  /* 0x00000006ff057c19 */ /* 0x000fe20008011604 */
[----:B---3--:R-:W-:-:S03]  /*9670*/  IMAD.MOV R6, RZ, RZ, -R6 ;  /* 0x000000ffff067224 */ /* 0x008fc600078e0a06 */
[----:B------:R-:W-:Y:S01]  /*9680*/  SHF.R.U64 R18, R20, UR4, R5 ;  /* 0x0000000414127c19 */ /* 0x000fe20008001205 */
[----:B--2---:R-:W-:Y:S01]  /*9690*/  IMAD R15, R24, R6, R15 ;  /* 0x00000006180f7224 */ /* 0x004fe200078e020f */
[----:B------:R-:W-:-:S03]  /*96a0*/  SHF.R.U32.HI R23, RZ, UR4, R5 ;  /* 0x00000004ff177c19 */ /* 0x000fc60008011605 */
[----:B------:R-:W-:Y:S02]  /*96b0*/  IMAD.MOV.U32 R4, RZ, RZ, R18 ;  /* 0x000000ffff047224 */ /* 0x000fe400078e0012 */
[----:B------:R-:W-:Y:S01]  /*96c0*/  IMAD.MOV.U32 R5, RZ, RZ, R23 ;  /* 0x000000ffff057224 */ /* 0x000fe200078e0017 */
[----:B-1----:R-:W-:Y:S06]  /*96d0*/  @!P1 BRA `(.L_x_306) ;  /* 0x0000000000289947 */ /* 0x002fec0003800000 */
[----:B------:R-:W-:Y:S02]  /*96e0*/  ULDC UR4, c[0x0][0x64c] ;  /* 0x0001930000047ab9 */ /* 0x000fe40000000800 */
[----:B------:R-:W-:-:S05]  /*96f0*/  IADD3 R5, P1, R18, UR4, RZ ;  /* 0x0000000412057c10 */ /* 0x000fca000ff3e0ff */
[----:B------:R-:W-:-:S04]  /*9700*/  IMAD.X R23, RZ, RZ, R23, P1 ;  /* 0x000000ffff177224 */ /* 0x000fc800008e0617 */
[----:B------:R-:W-:-:S04]  /*9710*/  IMAD.WIDE.U32 R6, R23, UR8, RZ ;  /* 0x0000000817067c25 */ /* 0x000fc8000f8e00ff */
[----:B------:R-:W-:-:S04]  /*9720*/  IMAD.WIDE.U32 R6, P1, R5, UR9, R6 ;  /* 0x0000000905067c25 */ /* 0x000fc8000f820006 */
[----:B------:R-:W-:-:S04]  /*9730*/  IMAD.WIDE.U32 R4, R5, UR8, RZ ;  /* 0x0000000805047c25 */ /* 0x000fc8000f8e00ff */
[----:B------:R-:W-:Y:S01]  /*9740*/  IMAD.MOV.U32 R4, RZ, RZ, R7 ;  /* 0x000000ffff047224 */ /* 0x000fe200078e0007 */
[----:B------:R-:W-:Y:S01]  /*9750*/  IADD3 RZ, P3, R5, R6, RZ ;  /* 0x0000000605ff7210 */ /* 0x000fe20007f7e0ff */
[----:B------:R-:W-:-:S04]  /*9760*/  IMAD.X R5, RZ, RZ, RZ, P1 ;  /* 0x000000ffff057224 */ /* 0x000fc800008e06ff */
[----:B------:R-:W-:-:S08]  /*9770*/  IMAD.WIDE.U32.X R4, R23, UR9, R4, P3 ;  /* 0x0000000917047c25 */ /* 0x000fd000098e0404 */
.L_x_306:
[----:B------:R-:W-:Y:S01]  /*9780*/  ISETP.NE.AND P1, PT, R2, 0x1, PT ;  /* 0x000000010200780c */ /* 0x000fe20003f25270 */
[----:B------:R-:W-:Y:S01]  /*9790*/  ULDC UR4, c[0x0][0x648] ;  /* 0x0001920000047ab9 */ /* 0x000fe20000000800 */
[----:B------:R-:W-:Y:S01]  /*97a0*/  LOP3.LUT R20, R20, UR17, RZ, 0xc0, !PT ;  /* 0x0000001114147c12 */ /* 0x000fe2000f8ec0ff */
[----:B------:R-:W-:Y:S01]  /*97b0*/  IMAD.MOV R22, RZ, RZ, -R22 ;  /* 0x000000ffff167224 */ /* 0x000fe200078e0a16 */
[----:B------:R-:W-:Y:S01]  /*97c0*/  SHF.R.U64 R5, R4, UR4, R5 ;  /* 0x0000000404057c19 */ /* 0x000fe20008001205 */
[----:B------:R-:W-:Y:S01]  /*97d0*/  ULDC UR4, c[0x0][0x638] ;  /* 0x00018e0000047ab9 */ /* 0x000fe20000000800 */
[----:B------:R-:W-:Y:S01]  /*97e0*/  LOP3.LUT R9, R9, UR16, RZ, 0xc0, !PT ;  /* 0x0000001009097c12 */ /* 0x000fe2000f8ec0ff */
[----:B------:R-:W-:Y:S01]  /*97f0*/  ULDC UR5, c[0x0][0x610] ;  /* 0x0001840000057ab9 */ /* 0x000fe20000000800 */
[----:B------:R-:W-:Y:S02]  /*9800*/  IMAD.MOV.U32 R4, RZ, RZ, 0x1 ;  /* 0x00000001ff047424 */ /* 0x000fe400078e00ff */
[----:B------:R-:W-:-:S02]  /*9810*/  IMAD.MOV R7, RZ, RZ, -R5 ;  /* 0x000000ffff077224 */ /* 0x000fc400078e0a05 */
[----:B------:R-:W-:Y:S02]  /*9820*/  IMAD R20, R5, UR18, R20 ;  /* 0x0000001205147c24 */ /* 0x000fe4000f8e0214 */
[----:B0-----:R-:W-:Y:S02]  /*9830*/  @P1 IMAD R15, R21, R22, R14 ;  /* 0x00000016150f1224 */ /* 0x001fe400078e020e */
[----:B------:R-:W-:Y:S01]  /*9840*/  IMAD R18, R7, UR4, R18 ;  /* 0x0000000407127c24 */ /* 0x000fe2000f8e0212 */
[----:B------:R-:W-:Y:S01]  /*9850*/  ULDC UR4, c[0x0][0x600] ;  /* 0x0001800000047ab9 */ /* 0x000fe20000000800 */
[----:B------:R-:W-:Y:S02]  /*9860*/  IMAD R15, R20, UR5, R15 ;  /* 0x00000005140f7c24 */ /* 0x000fe4000f8e020f */
[----:B------:R-:W-:-:S05]  /*9870*/  IMAD R18, R18, UR4, R9 ;  /* 0x0000000412127c24 */ /* 0x000fca000f8e0209 */
[----:B------:R-:W-:Y:S02]  /*9880*/  SEL R9, R18, R15, !P1 ;  /* 0x0000000f12097207 */ /* 0x000fe40004800000 */
[----:B------:R-:W-:-:S07]  /*9890*/  SEL R7, R15, R18, !P1 ;  /* 0x000000120f077207 */ /* 0x000fce0004800000 */
.L_x_304:
[----:B------:R-:W-:Y:S05]  /*98a0*/  BSYNC B1 ;  /* 0x0000000000017941 */ /* 0x000fea0003800000 */
.L_x_303:
[----:B------:R-:W-:-:S13]  /*98b0*/  LOP3.LUT P1, RZ, R4, 0xff, RZ, 0xc0, !PT ;  /* 0x000000ff04ff7812 */ /* 0x000fda000782c0ff */
[----:B------:R-:W-:Y:S05]  /*98c0*/  @P1 BRA `(.L_x_307) ;  /* 0xfffffff4004c1947 */ /* 0x000fea000383ffff */
[----:B------:R-:W-:Y:S05]  /*98d0*/  BSYNC B0 ;  /* 0x0000000000007941 */ /* 0x000fea0003800000 */
.L_x_295:
[----:B------:R-:W-:-:S03]  /*98e0*/  UMOV UR4, 0xffffffff ;  /* 0xffffffff00047882 */ /* 0x000fc60000000000 */
[----:B------:R-:W-:Y:S05]  /*98f0*/  BRA.DIV UR4, `(.L_x_308) ;  /* 0x0000000e040c7947 */ /* 0x000fea000b800000 */
[----:B------:R-:W-:-:S13]  /*9900*/  ELECT P6, URZ, PT ;  /* 0x00000000003f782f */ /* 0x000fda00038c0000 */
.L_x_336:
[----:B------:R-:W-:Y:S04]  /*9910*/  BSSY B0, `(.L_x_309) ;  /* 0x00000a9000007945 */ /* 0x000fe80003800000 */
[----:B------:R-:W-:Y:S05]  /*9920*/  @!P6 BRA `(.L_x_310) ;  /* 0x00000008009ce947 */ /* 0x000fea0003800000 */
[----:B------:R-:W-:-:S04]  /*9930*/  LOP3.LUT R19, R19, 0x2, RZ, 0xfc, !PT ;  /* 0x0000000213137812 */ /* 0x000fc800078efcff */
[----:B------:R-:W-:-:S13]  /*9940*/  ISETP.NE.AND P0, PT, R19, 0x3, PT ;  /* 0x000000031300780c */ /* 0x000fda0003f05270 */
[----:B------:R-:W-:Y:S05]  /*9950*/  @!P0 BRA `(.L_x_311) ;  /* 0x0000000000048947 */ /* 0x000fea0003800000 */
[----:B------:R-:W-:Y:S01]  /*9960*/  BPT.TRAP 0x1 ;  /* 0x000000040000795c */ /* 0x000fe20000300000 */
.L_x_311:
[----:B------:R-:W0:Y:S01]  /*9970*/  S2R R3, SR_CgaCtaId ;  /* 0x0000000000037919 */ /* 0x000e220000008800 */
[----:B------:R-:W-:-:S04]  /*9980*/  MOV R2, 0x400 ;  /* 0x0000040000027802 */ /* 0x000fc80000000f00 */
[----:B0-----:R-:W-:Y:S02]  /*9990*/  LEA R3, R3, R2, 0x18 ;  /* 0x0000000203037211 */ /* 0x001fe400078ec0ff */
[----:B------:R-:W-:-:S03]  /*99a0*/  SHF.L.U32 R2, R0, 0x1f, RZ ;  /* 0x0000001f00027819 */ /* 0x000fc600000006ff */
[----:B------:R-:W-:-:S04]  /*99b0*/  VIADD R3, R3, 0x90 ;  /* 0x0000009003037836 */ /* 0x000fc80000000000 */
[C---:B------:R-:W-:Y:S02]  /*99c0*/  IMAD R7, R12.reuse, 0x8, R3 ;  /* 0x000000080c077824 */ /* 0x040fe400078e0203 */
[----:B------:R-:W-:Y:S02]  /*99d0*/  VIADD R12, R12, 0x1 ;  /* 0x000000010c0c7836 */ /* 0x000fe40000000000 */
[----:B------:R-:W0:Y:S03]  /*99e0*/  SYNCS.PHASECHK.TRANS64.TRYWAIT P0, [R7+URZ], R2 ;  /* 0x00000002070075a7 */ /* 0x000e26000800017f */
[----:B------:R-:W-:-:S04]  /*99f0*/  ISETP.NE.AND P1, PT, R12, 0x12, PT ;  /* 0x000000120c00780c */ /* 0x000fc80003f25270 */
[----:B------:R-:W-:Y:S02]  /*9a00*/  SEL R5, RZ, 0x1, P1 ;  /* 0x00000001ff057807 */ /* 0x000fe40000800000 */
[----:B------:R-:W-:Y:S02]  /*9a10*/  SEL R12, R12, RZ, P1 ;  /* 0x000000ff0c0c7207 */ /* 0x000fe40000800000 */
[----:B------:R-:W-:-:S03]  /*9a20*/  LOP3.LUT R5, R0, R5, RZ, 0x3c, !PT ;  /* 0x0000000500057212 */ /* 0x000fc600078e3cff */
[----:B------:R-:W-:Y:S01]  /*9a30*/  IMAD R9, R12, 0x8, R3 ;  /* 0x000000080c097824 */ /* 0x000fe200078e0203 */
[----:B------:R-:W-:Y:S01]  /*9a40*/  SHF.L.U32 R4, R5, 0x1f, RZ ;  /* 0x0000001f05047819 */ /* 0x000fe200000006ff */
[----:B0-----:R-:W-:Y:S06]  /*9a50*/  @!P0 BRA `(.L_x_312) ;  /* 0x0000000800d48947 */ /* 0x001fec0003800000 */
.L_x_337:
[----:B------:R-:W1:Y:S01]  /*9a60*/  SYNCS.PHASECHK.TRANS64.TRYWAIT P0, [R9+URZ], R4 ;  /* 0x00000004090075a7 */ /* 0x000e62000800017f */
[----:B------:R-:W-:-:S05]  /*9a70*/  VIADD R0, R12, 0x1 ;  /* 0x000000010c007836 */ /* 0x000fca0000000000 */
[----:B------:R-:W-:-:S04]  /*9a80*/  ISETP.NE.AND P1, PT, R0, 0x12, PT ;  /* 0x000000120000780c */ /* 0x000fc80003f25270 */
[----:B0-----:R-:W-:Y:S02]  /*9a90*/  SEL R2, RZ, 0x1, P1 ;  /* 0x00000001ff027807 */ /* 0x001fe40000800000 */
[----:B------:R-:W-:Y:S02]  /*9aa0*/  SEL R0, R0, RZ, P1 ;  /* 0x000000ff00007207 */ /* 0x000fe40000800000 */
[----:B------:R-:W-:-:S03]  /*9ab0*/  LOP3.LUT R7, R5, R2, RZ, 0x3c, !PT ;  /* 0x0000000205077212 */ /* 0x000fc600078e3cff */
[----:B------:R-:W-:Y:S01]  /*9ac0*/  IMAD R6, R0, 0x8, R3 ;  /* 0x0000000800067824 */ /* 0x000fe200078e0203 */
[----:B------:R-:W-:Y:S01]  /*9ad0*/  SHF.L.U32 R5, R7, 0x1f, RZ ;  /* 0x0000001f07057819 */ /* 0x000fe200000006ff */
[----:B-1----:R-:W-:Y:S06]  /*9ae0*/  @!P0 BRA `(.L_x_313) ;  /* 0x0000000800c48947 */ /* 0x002fec0003800000 */
.L_x_338:
[----:B------:R-:W1:Y:S01]  /*9af0*/  SYNCS.PHASECHK.TRANS64.TRYWAIT P0, [R6+URZ], R5 ;  /* 0x00000005060075a7 */ /* 0x000e62000800017f */
[----:B------:R-:W-:-:S05]  /*9b00*/  VIADD R0, R0, 0x1 ;  /* 0x0000000100007836 */ /* 0x000fca0000000000 */
[----:B------:R-:W-:-:S04]  /*9b10*/  ISETP.NE.AND P1, PT, R0, 0x12, PT ;  /* 0x000000120000780c */ /* 0x000fc80003f25270 */
[----:B------:R-:W-:Y:S02]  /*9b20*/  SEL R2, RZ, 0x1, P1 ;  /* 0x00000001ff027807 */ /* 0x000fe40000800000 */
[----:B------:R-:W-:Y:S02]  /*9b30*/  SEL R0, R0, RZ, P1 ;  /* 0x000000ff00007207 */ /* 0x000fe40000800000 */
[----:B------:R-:W-:-:S03]  /*9b40*/  LOP3.LUT R7, R7, R2, RZ, 0x3c, !PT ;  /* 0x0000000207077212 */ /* 0x000fc600078e3cff */
[----:B0-----:R-:W-:Y:S01]  /*9b50*/  IMAD R9, R0, 0x8, R3 ;  /* 0x0000000800097824 */ /* 0x001fe200078e0203 */
[----:B------:R-:W-:Y:S01]  /*9b60*/  SHF.L.U32 R4, R7, 0x1f, RZ ;  /* 0x0000001f07047819 */ /* 0x000fe200000006ff */
[----:B-1----:R-:W-:Y:S06]  /*9b70*/  @!P0 BRA `(.L_x_314) ;  /* 0x0000000800b48947 */ /* 0x002fec0003800000 */
.L_x_339:
        /* <DEDUP_REMOVED lines=9> */
.L_x_340:
        /* <DEDUP_REMOVED lines=9> */
.L_x_341:
        /* <DEDUP_REMOVED lines=9> */
.L_x_342:
        /* <DEDUP_REMOVED lines=9> */
.L_x_343:
        /* <DEDUP_REMOVED lines=9> */
.L_x_344:
        /* <DEDUP_REMOVED lines=9> */
.L_x_345:
        /* <DEDUP_REMOVED lines=9> */
.L_x_346:
        /* <DEDUP_REMOVED lines=9> */
.L_x_347:
        /* <DEDUP_REMOVED lines=9> */
.L_x_348:
        /* <DEDUP_REMOVED lines=9> */
.L_x_349:
        /* <DEDUP_REMOVED lines=9> */
.L_x_350:
        /* <DEDUP_REMOVED lines=9> */
.L_x_351:
        /* <DEDUP_REMOVED lines=9> */
.L_x_352:
[----:B------:R-:W1:Y:S01]  /*a2d0*/  SYNCS.PHASECHK.TRANS64.TRYWAIT P0, [R6+URZ], R5 ;  /* 0x00000005060075a7 */ /* 0x000e62000800017f */
[----:B------:R-:W-:-:S05]  /*a2e0*/  VIADD R0, R0, 0x1 ;  /* 0x0000000100007836 */ /* 0x000fca0000000000 */
[----:B------:R-:W-:-:S04]  /*a2f0*/  ISETP.NE.AND P1, PT, R0, 0x12, PT ;  /* 0x000000120000780c */ /* 0x000fc80003f25270 */
[----:B------:R-:W-:Y:S02]  /*a300*/  SEL R2, RZ, 0x1, P1 ;  /* 0x00000001ff027807 */ /* 0x000fe40000800000 */
[----:B------:R-:W-:Y:S02]  /*a310*/  SEL R0, R0, RZ, P1 ;  /* 0x000000ff00007207 */ /* 0x000fe40000800000 */
[----:B------:R-:W-:Y:S01]  /*a320*/  LOP3.LUT R2, R7, R2, RZ, 0x3c, !PT ;  /* 0x0000000207027212 */ /* 0x000fe200078e3cff */
[----:B-1----:R-:W-:Y:S06]  /*a330*/  @!P0 BRA `(.L_x_328) ;  /* 0x0000000400dc8947 */ /* 0x002fec0003800000 */
.L_x_353:
[----:B------:R-:W-:Y:S01]  /*a340*/  IMAD R3, R0, 0x8, R3 ;  /* 0x0000000800037824 */ /* 0x000fe200078e0203 */
[----:B------:R-:W-:-:S07]  /*a350*/  SHF.L.U32 R0, R2, 0x1f, RZ ;  /* 0x0000001f02007819 */ /* 0x000fce00000006ff */
.L_x_329:
[----:B--2---:R2:W3:Y:S02]  /*a360*/  SYNCS.PHASECHK.TRANS64.TRYWAIT P0, [R3+URZ], R0 ;  /* 0x00000000030075a7 */ /* 0x0044e4000800017f */
[----:B---3--:R-:W-:Y:S05]  /*a370*/  @!P0 NANOSLEEP.SYNCS 0x989680 ;  /* 0x009896800000895d */ /* 0x008fea0003900000 */
[----:B------:R-:W3:Y:S02]  /*a380*/  @!P0 SYNCS.PHASECHK.TRANS64 P0, [R3+URZ], R0 ;  /* 0x00000000030085a7 */ /* 0x000ee4000800007f */
[----:B---3--:R-:W-:Y:S05]  /*a390*/  @!P0 BRA `(.L_x_329) ;  /* 0xfffffffc00f08947 */ /* 0x008fea000383ffff */
.L_x_310:
[----:B------:R-:W-:Y:S05]  /*a3a0*/  BSYNC B0 ;  /* 0x0000000000007941 */ /* 0x000fea0003800000 */
.L_x_309:
[----:B------:R-:W-:Y:S05]  /*a3b0*/  EXIT ;  /* 0x000000000000794d */ /* 0x000fea0003800000 */
.L_x_18:
[----:B----4-:R4:W0:Y:S02]  /*a3c0*/  SYNCS.PHASECHK.TRANS64.TRYWAIT P1, [R3+URZ], R0 ;  /* 0x00000000030075a7 */ /* 0x010824000802017f */
[----:B0-----:R-:W-:Y:S05]  /*a3d0*/  @!P1 NANOSLEEP.SYNCS 0x989680 ;  /* 0x009896800000995d */ /* 0x001fea0003900000 */
[----:B------:R-:W0:Y:S02]  /*a3e0*/  @!P1 SYNCS.PHASECHK.TRANS64 P1, [R3+URZ], R0 ;  /* 0x00000000030095a7 */ /* 0x000e24000802007f */
[----:B0-----:R-:W-:Y:S05]  /*a3f0*/  @!P1 BRA `(.L_x_18) ;  /* 0xfffffffc00f09947 */ /* 0x001fea000383ffff */
[----:B------:R-:W-:Y:S05]  /*a400*/  BRA `(.L_x_17) ;  /* 0xffffff7000107947 */ /* 0x000fea000383ffff */
.L_x_23:
[----:B-1----:R1:W3:Y:S02]  /*a410*/  SYNCS.PHASECHK.TRANS64.TRYWAIT P1, [R5+URZ], R4 ;  /* 0x00000004050075a7 */ /* 0x0022e4000802017f */
[----:B---3--:R-:W-:Y:S05]  /*a420*/  @!P1 NANOSLEEP.SYNCS 0x989680 ;  /* 0x009896800000995d */ /* 0x008fea0003900000 */
[----:B------:R-:W3:Y:S02]  /*a430*/  @!P1 SYNCS.PHASECHK.TRANS64 P1, [R5+URZ], R4 ;  /* 0x00000004050095a7 */ /* 0x000ee4000802007f */
[----:B---3--:R-:W-:Y:S05]  /*a440*/  @!P1 BRA `(.L_x_23) ;  /* 0xfffffffc00f09947 */ /* 0x008fea000383ffff */
[----:B------:R-:W-:Y:S05]  /*a450*/  BRA `(.L_x_22) ;  /* 0xffffff7000a47947 */ /* 0x000fea000383ffff */
.L_x_296:
[----:B------:R-:W-:Y:S01]  /*a460*/  BSSY B1, `(.L_x_330) ;  /* 0x0000006000017945 */ /* 0x000fe20003800000 */
[----:B------:R-:W-:-:S07]  /*a470*/  IMAD.MOV.U32 R15, RZ, RZ, -0x1 ;  /* 0xffffffffff0f7424 */ /* 0x000fce00078e00ff */
[----:B------:R-:W-:Y:S05]  /*a480*/  WARPSYNC.COLLECTIVE R15, `(.L_x_331) ;  /* 0x000000000f0c7348 */ /* 0x000fea0003c00000 */
[----:B------:R-:W-:Y:S02]  /*a490*/  ELECT P6, UR62, PT ;  /* 0x00000000003e782f */ /* 0x000fe400038c0000 */
[----:B------:R-:W-:Y:S01]  /*a4a0*/  MOV R14, UR62 ;  /* 0x0000003e000e7c02 */ /* 0x000fe20008000f00 */
[----:B------:R-:W-:Y:S10]  /*a4b0*/  ENDCOLLECTIVE ;  /* 0x000000000000791b */ /* 0x000ff40003800000 */
.L_x_331:
[----:B------:R-:W-:Y:S05]  /*a4c0*/  BSYNC B1 ;  /* 0x0000000000017941 */ /* 0x000fea0003800000 */
.L_x_330:
[----:B------:R-:W-:Y:S05]  /*a4d0*/  BRA `(.L_x_332) ;  /* 0xffffffe800547947 */ /* 0x000fea000383ffff */
.L_x_299:
[----:B0-----:R0:W1:Y:S02]  /*a4e0*/  SYNCS.PHASECHK.TRANS64.TRYWAIT P1, [R14+URZ+0x90], R7 ;  /* 0x000090070e0075a7 */ /* 0x001064000802017f */
[----:B-1----:R-:W-:Y:S05]  /*a4f0*/  @!P1 NANOSLEEP.SYNCS 0x989680 ;  /* 0x009896800000995d */ /* 0x002fea0003900000 */
[----:B------:R-:W1:Y:S02]  /*a500*/  @!P1 SYNCS.PHASECHK.TRANS64 P1, [R14+URZ+0x90], R7 ;  /* 0x000090070e0095a7 */ /* 0x000e64000802007f */
[----:B-1----:R-:W-:Y:S05]  /*a510*/  @!P1 BRA `(.L_x_299) ;  /* 0xfffffffc00f09947 */ /* 0x002fea000383ffff */
[----:B------:R-:W-:Y:S05]  /*a520*/  BRA `(.L_x_333) ;  /* 0xffffffe800887947 */ /* 0x000fea000383ffff */
.L_x_308:
[----:B------:R-:W-:Y:S01]  /*a530*/  BSSY B0, `(.L_x_334) ;  /* 0x0000006000007945 */ /* 0x000fe20003800000 */
[----:B------:R-:W-:-:S07]  /*a540*/  IMAD.MOV.U32 R15, RZ, RZ, -0x1 ;  /* 0xffffffffff0f7424 */ /* 0x000fce00078e00ff */
[----:B------:R-:W-:Y:S05]  /*a550*/  WARPSYNC.COLLECTIVE R15, `(.L_x_335) ;  /* 0x000000000f0c7348 */ /* 0x000fea0003c00000 */
[----:B------:R-:W-:Y:S02]  /*a560*/  ELECT P6, UR62, PT ;  /* 0x00000000003e782f */ /* 0x000fe400038c0000 */
[----:B------:R-:W-:Y:S01]  /*a570*/  MOV R14, UR62 ;  /* 0x0000003e000e7c02 */ /* 0x000fe20008000f00 */
[----:B------:R-:W-:Y:S10]  /*a580*/  ENDCOLLECTIVE ;  /* 0x000000000000791b */ /* 0x000ff40003800000 */
.L_x_335:
[----:B------:R-:W-:Y:S05]  /*a590*/  BSYNC B0 ;  /* 0x0000000000007941 */ /* 0x000fea0003800000 */
.L_x_334:
[----:B------:R-:W-:Y:S05]  /*a5a0*/  BRA `(.L_x_336) ;  /* 0xfffffff000d87947 */ /* 0x000fea000383ffff */
.L_x_312:
[----:B0-----:R0:W1:Y:S02]  /*a5b0*/  SYNCS.PHASECHK.TRANS64.TRYWAIT P0, [R7+URZ], R2 ;  /* 0x00000002070075a7 */ /* 0x001064000800017f */
[----:B-1----:R-:W-:Y:S05]  /*a5c0*/  @!P0 NANOSLEEP.SYNCS 0x989680 ;  /* 0x009896800000895d */ /* 0x002fea0003900000 */
[----:B------:R-:W1:Y:S02]  /*a5d0*/  @!P0 SYNCS.PHASECHK.TRANS64 P0, [R7+URZ], R2 ;  /* 0x00000002070085a7 */ /* 0x000e64000800007f */
[----:B-1----:R-:W-:Y:S05]  /*a5e0*/  @!P0 BRA `(.L_x_312) ;  /* 0xfffffffc00f08947 */ /* 0x002fea000383ffff */
[----:B------:R-:W-:Y:S05]  /*a5f0*/  BRA `(.L_x_337) ;  /* 0xfffffff400187947 */ /* 0x000fea000383ffff */
.L_x_313:
[----:B0-----:R0:W1:Y:S02]  /*a600*/  SYNCS.PHASECHK.TRANS64.TRYWAIT P0, [R9+URZ], R4 ;  /* 0x00000004090075a7 */ /* 0x001064000800017f */
[----:B-1----:R-:W-:Y:S05]  /*a610*/  @!P0 NANOSLEEP.SYNCS 0x989680 ;  /* 0x009896800000895d */ /* 0x002fea0003900000 */
[----:B------:R-:W1:Y:S02]  /*a620*/  @!P0 SYNCS.PHASECHK.TRANS64 P0, [R9+URZ], R4 ;  /* 0x00000004090085a7 */ /* 0x000e64000800007f */
[----:B-1----:R-:W-:Y:S05]  /*a630*/  @!P0 BRA `(.L_x_313) ;  /* 0xfffffffc00f08947 */ /* 0x002fea000383ffff */
[----:B------:R-:W-:Y:S05]  /*a640*/  BRA `(.L_x_338) ;  /* 0xfffffff400287947 */ /* 0x000fea000383ffff */
.L_x_314:
[----:B0-----:R0:W1:Y:S02]  /*a650*/  SYNCS.PHASECHK.TRANS64.TRYWAIT P0, [R6+URZ], R5 ;  /* 0x00000005060075a7 */ /* 0x001064000800017f */
[----:B-1----:R-:W-:Y:S05]  /*a660*/  @!P0 NANOSLEEP.SYNCS 0x989680 ;  /* 0x009896800000895d */ /* 0x002fea0003900000 */
[----:B------:R-:W1:Y:S02]  /*a670*/  @!P0 SYNCS.PHASECHK.TRANS64 P0, [R6+URZ], R5 ;  /* 0x00000005060085a7 */ /* 0x000e64000800007f */
[----:B-1----:R-:W-:Y:S05]  /*a680*/  @!P0 BRA `(.L_x_314) ;  /* 0xfffffffc00f08947 */ /* 0x002fea000383ffff */
[----:B------:R-:W-:Y:S05]  /*a690*/  BRA `(.L_x_339) ;  /* 0xfffffff400387947 */ /* 0x000fea000383ffff */
.L_x_315:
[----:B0-----:R0:W1:Y:S02]  /*a6a0*/  SYNCS.PHASECHK.TRANS64.TRYWAIT P0, [R9+URZ], R4 ;  /* 0x00000004090075a7 */ /* 0x001064000800017f */
[----:B-1----:R-:W-:Y:S05]  /*a6b0*/  @!P0 NANOSLEEP.SYNCS 0x989680 ;  /* 0x009896800000895d */ /* 0x002fea0003900000 */
[----:B------:R-:W1:Y:S02]  /*a6c0*/  @!P0 SYNCS.PHASECHK.TRANS64 P0, [R9+URZ], R4 ;  /* 0x00000004090085a7 */ /* 0x000e64000800007f */
[----:B-1----:R-:W-:Y:S05]  /*a6d0*/  @!P0 BRA `(.L_x_315) ;  /* 0xfffffffc00f08947 */ /* 0x002fea000383ffff */
[----:B------:R-:W-:Y:S05]  /*a6e0*/  BRA `(.L_x_340) ;  /* 0xfffffff400487947 */ /* 0x000fea000383ffff */
.L_x_316:
[----:B0-----:R0:W1:Y:S02]  /*a6f0*/  SYNCS.PHASECHK.TRANS64.TRYWAIT P0, [R6+URZ], R5 ;  /* 0x00000005060075a7 */ /* 0x001064000800017f */
[----:B-1----:R-:W-:Y:S05]  /*a700*/  @!P0 NANOSLEEP.SYNCS 0x989680 ;  /* 0x009896800000895d */ /* 0x002fea0003900000 */
[----:B------:R-:W1:Y:S02]  /*a710*/  @!P0 SYNCS.PHASECHK.TRANS64 P0, [R6+URZ], R5 ;  /* 0x00000005060085a7 */ /* 0x000e64000800007f */
[----:B-1----:R-:W-:Y:S05]  /*a720*/  @!P0 BRA `(.L_x_316) ;  /* 0xfffffffc00f08947 */ /* 0x002fea000383ffff */
[----:B------:R-:W-:Y:S05]  /*a730*/  BRA `(.L_x_341) ;  /* 0xfffffff400587947 */ /* 0x000fea000383ffff */
.L_x_317:
[----:B0-----:R0:W1:Y:S02]  /*a740*/  SYNCS.PHASECHK.TRANS64.TRYWAIT P0, [R9+URZ], R4 ;  /* 0x00000004090075a7 */ /* 0x001064000800017f */
[----:B-1----:R-:W-:Y:S05]  /*a750*/  @!P0 NANOSLEEP.SYNCS 0x989680 ;  /* 0x009896800000895d */ /* 0x002fea0003900000 */
[----:B------:R-:W1:Y:S02]  /*a760*/  @!P0 SYNCS.PHASECHK.TRANS64 P0, [R9+URZ], R4 ;  /* 0x00000004090085a7 */ /* 0x000e64000800007f */
[----:B-1----:R-:W-:Y:S05]  /*a770*/  @!P0 BRA `(.L_x_317) ;  /* 0xfffffffc00f08947 */ /* 0x002fea000383ffff */
[----:B------:R-:W-:Y:S05]  /*a780*/  BRA `(.L_x_342) ;  /* 0xfffffff400687947 */ /* 0x000fea000383ffff */
.L_x_318:
[----:B0-----:R0:W1:Y:S02]  /*a790*/  SYNCS.PHASECHK.TRANS64.TRYWAIT P0, [R6+URZ], R5 ;  /* 0x00000005060075a7 */ /* 0x001064000800017f */
[----:B-1----:R-:W-:Y:S05]  /*a7a0*/  @!P0 NANOSLEEP.SYNCS 0x989680 ;  /* 0x009896800000895d */ /* 0x002fea0003900000 */
[----:B------:R-:W1:Y:S02]  /*a7b0*/  @!P0 SYNCS.PHASECHK.TRANS64 P0, [R6+URZ], R5 ;  /* 0x00000005060085a7 */ /* 0x000e64000800007f */
[----:B-1----:R-:W-:Y:S05]  /*a7c0*/  @!P0 BRA `(.L_x_318) ;  /* 0xfffffffc00f08947 */ /* 0x002fea000383ffff */
[----:B------:R-:W-:Y:S05]  /*a7d0*/  BRA `(.L_x_343) ;  /* 0xfffffff400787947 */ /* 0x000fea000383ffff */
.L_x_319:
[----:B0-----:R0:W1:Y:S02]  /*a7e0*/  SYNCS.PHASECHK.TRANS64.TRYWAIT P0, [R9+URZ], R4 ;  /* 0x00000004090075a7 */ /* 0x001064000800017f */
[----:B-1----:R-:W-:Y:S05]  /*a7f0*/  @!P0 NANOSLEEP.SYNCS 0x989680 ;  /* 0x009896800000895d */ /* 0x002fea0003900000 */
[----:B------:R-:W1:Y:S02]  /*a800*/  @!P0 SYNCS.PHASECHK.TRANS64 P0, [R9+URZ], R4 ;  /* 0x00000004090085a7 */ /* 0x000e64000800007f */
[----:B-1----:R-:W-:Y:S05]  /*a810*/  @!P0 BRA `(.L_x_319) ;  /* 0xfffffffc00f08947 */ /* 0x002fea000383ffff */
[----:B------:R-:W-:Y:S05]  /*a820*/  BRA `(.L_x_344) ;  /* 0xfffffff400887947 */ /* 0x000fea000383ffff */
.L_x_320:
[----:B0-----:R0:W1:Y:S02]  /*a830*/  SYNCS.PHASECHK.TRANS64.TRYWAIT P0, [R6+URZ], R5 ;  /* 0x00000005060075a7 */ /* 0x001064000800017f */
[----:B-1----:R-:W-:Y:S05]  /*a840*/  @!P0 NANOSLEEP.SYNCS 0x989680 ;  /* 0x009896800000895d */ /* 0x002fea0003900000 */
[----:B------:R-:W1:Y:S02]  /*a850*/  @!P0 SYNCS.PHASECHK.TRANS64 P0, [R6+URZ], R5 ;  /* 0x00000005060085a7 */ /* 0x000e64000800007f */
[----:B-1----:R-:W-:Y:S05]  /*a860*/  @!P0 BRA `(.L_x_320) ;  /* 0xfffffffc00f08947 */ /* 0x002fea000383ffff */
[----:B------:R-:W-:Y:S05]  /*a870*/  BRA `(.L_x_345) ;  /* 0xfffffff400987947 */ /* 0x000fea000383ffff */
.L_x_321:
[----:B0-----:R0:W1:Y:S02]  /*a880*/  SYNCS.PHASECHK.TRANS64.TRYWAIT P0, [R9+URZ], R4 ;  /* 0x00000004090075a7 */ /* 0x001064000800017f */
[----:B-1----:R-:W-:Y:S05]  /*a890*/  @!P0 NANOSLEEP.SYNCS 0x989680 ;  /* 0x009896800000895d */ /* 0x002fea0003900000 */
[----:B------:R-:W1:Y:S02]  /*a8a0*/  @!P0 SYNCS.PHASECHK.TRANS64 P0, [R9+URZ], R4 ;  /* 0x00000004090085a7 */ /* 0x000e64000800007f */
[----:B-1----:R-:W-:Y:S05]  /*a8b0*/  @!P0 BRA `(.L_x_321) ;  /* 0xfffffffc00f08947 */ /* 0x002fea000383ffff */
[----:B------:R-:W-:Y:S05]  /*a8c0*/  BRA `(.L_x_346) ;  /* 0xfffffff400a87947 */ /* 0x000fea000383ffff */
.L_x_322:
[----:B0-----:R0:W1:Y:S02]  /*a8d0*/  SYNCS.PHASECHK.TRANS64.TRYWAIT P0, [R6+URZ], R5 ;  /* 0x00000005060075a7 */ /* 0x001064000800017f */
[----:B-1----:R-:W-:Y:S05]  /*a8e0*/  @!P0 NANOSLEEP.SYNCS 0x989680 ;  /* 0x009896800000895d */ /* 0x002fea0003900000 */
[----:B------:R-:W1:Y:S02]  /*a8f0*/  @!P0 SYNCS.PHASECHK.TRANS64 P0, [R6+URZ], R5 ;  /* 0x00000005060085a7 */ /* 0x000e64000800007f */
[----:B-1----:R-:W-:Y:S05]  /*a900*/  @!P0 BRA `(.L_x_322) ;  /* 0xfffffffc00f08947 */ /* 0x002fea000383ffff */
[----:B------:R-:W-:Y:S05]  /*a910*/  BRA `(.L_x_347) ;  /* 0xfffffff400b87947 */ /* 0x000fea000383ffff */
.L_x_323:
[----:B0-----:R0:W1:Y:S02]  /*a920*/  SYNCS.PHASECHK.TRANS64.TRYWAIT P0, [R9+URZ], R4 ;  /* 0x00000004090075a7 */ /* 0x001064000800017f */
[----:B-1----:R-:W-:Y:S05]  /*a930*/  @!P0 NANOSLEEP.SYNCS 0x989680 ;  /* 0x009896800000895d */ /* 0x002fea0003900000 */
[----:B------:R-:W1:Y:S02]  /*a940*/  @!P0 SYNCS.PHASECHK.TRANS64 P0, [R9+URZ], R4 ;  /* 0x00000004090085a7 */ /* 0x000e64000800007f */
[----:B-1----:R-:W-:Y:S05]  /*a950*/  @!P0 BRA `(.L_x_323) ;  /* 0xfffffffc00f08947 */ /* 0x002fea000383ffff */
[----:B------:R-:W-:Y:S05]  /*a960*/  BRA `(.L_x_348) ;  /* 0xfffffff400c87947 */ /* 0x000fea000383ffff */
.L_x_324:
[----:B0-----:R0:W1:Y:S02]  /*a970*/  SYNCS.PHASECHK.TRANS64.TRYWAIT P0, [R6+URZ], R5 ;  /* 0x00000005060075a7 */ /* 0x001064000800017f */
[----:B-1----:R-:W-:Y:S05]  /*a980*/  @!P0 NANOSLEEP.SYNCS 0x989680 ;  /* 0x009896800000895d */ /* 0x002fea0003900000 */
[----:B------:R-:W1:Y:S02]  /*a990*/  @!P0 SYNCS.PHASECHK.TRANS64 P0, [R6+URZ], R5 ;  /* 0x00000005060085a7 */ /* 0x000e64000800007f */
[----:B-1----:R-:W-:Y:S05]  /*a9a0*/  @!P0 BRA `(.L_x_324) ;  /* 0xfffffffc00f08947 */ /* 0x002fea000383ffff */
[----:B------:R-:W-:Y:S05]  /*a9b0*/  BRA `(.L_x_349) ;  /* 0xfffffff400d87947 */ /* 0x000fea000383ffff */
.L_x_325:
[----:B0-----:R0:W1:Y:S02]  /*a9c0*/  SYNCS.PHASECHK.TRANS64.TRYWAIT P0, [R9+URZ], R4 ;  /* 0x00000004090075a7 */ /* 0x001064000800017f */
[----:B-1----:R-:W-:Y:S05]  /*a9d0*/  @!P0 NANOSLEEP.SYNCS 0x989680 ;  /* 0x009896800000895d */ /* 0x002fea0003900000 */
[----:B------:R-:W1:Y:S02]  /*a9e0*/  @!P0 SYNCS.PHASECHK.TRANS64 P0, [R9+URZ], R4 ;  /* 0x00000004090085a7 */ /* 0x000e64000800007f */
[----:B-1----:R-:W-:Y:S05]  /*a9f0*/  @!P0 BRA `(.L_x_325) ;  /* 0xfffffffc00f08947 */ /* 0x002fea000383ffff */
[----:B------:R-:W-:Y:S05]  /*aa00*/  BRA `(.L_x_350) ;  /* 0xfffffff400e87947 */ /* 0x000fea000383ffff */
.L_x_326:
[----:B0-----:R0:W1:Y:S02]  /*aa10*/  SYNCS.PHASECHK.TRANS64.TRYWAIT P0, [R6+URZ], R5 ;  /* 0x00000005060075a7 */ /* 0x001064000800017f */
[----:B-1----:R-:W-:Y:S05]  /*aa20*/  @!P0 NANOSLEEP.SYNCS 0x989680 ;  /* 0x009896800000895d */ /* 0x002fea0003900000 */
[----:B------:R-:W1:Y:S02]  /*aa30*/  @!P0 SYNCS.PHASECHK.TRANS64 P0, [R6+URZ], R5 ;  /* 0x00000005060085a7 */ /* 0x000e64000800007f */
[----:B-1----:R-:W-:Y:S05]  /*aa40*/  @!P0 BRA `(.L_x_326) ;  /* 0xfffffffc00f08947 */ /* 0x002fea000383ffff */
[----:B------:R-:W-:Y:S05]  /*aa50*/  BRA `(.L_x_351) ;  /* 0xfffffff400f87947 */ /* 0x000fea000383ffff */
.L_x_327:
[----:B0-----:R0:W1:Y:S02]  /*aa60*/  SYNCS.PHASECHK.TRANS64.TRYWAIT P0, [R9+URZ], R4 ;  /* 0x00000004090075a7 */ /* 0x001064000800017f */
[----:B-1----:R-:W-:Y:S05]  /*aa70*/  @!P0 NANOSLEEP.SYNCS 0x989680 ;  /* 0x009896800000895d */ /* 0x002fea0003900000 */
[----:B------:R-:W1:Y:S02]  /*aa80*/  @!P0 SYNCS.PHASECHK.TRANS64 P0, [R9+URZ], R4 ;  /* 0x00000004090085a7 */ /* 0x000e64000800007f */
[----:B-1----:R-:W-:Y:S05]  /*aa90*/  @!P0 BRA `(.L_x_327) ;  /* 0xfffffffc00f08947 */ /* 0x002fea000383ffff */
[----:B------:R-:W-:Y:S05]  /*aaa0*/  BRA `(.L_x_352) ;  /* 0xfffffff800087947 */ /* 0x000fea000383ffff */
.L_x_328:
[----:B-1----:R1:W2:Y:S02]  /*aab0*/  SYNCS.PHASECHK.TRANS64.TRYWAIT P0, [R6+URZ], R5 ;  /* 0x00000005060075a7 */ /* 0x0022a4000800017f */
[----:B--2---:R-:W-:Y:S05]  /*aac0*/  @!P0 NANOSLEEP.SYNCS 0x989680 ;  /* 0x009896800000895d */ /* 0x004fea0003900000 */
[----:B------:R-:W2:Y:S02]  /*aad0*/  @!P0 SYNCS.PHASECHK.TRANS64 P0, [R6+URZ], R5 ;  /* 0x00000005060085a7 */ /* 0x000ea4000800007f */
[----:B--2---:R-:W-:Y:S05]  /*aae0*/  @!P0 BRA `(.L_x_328) ;  /* 0xfffffffc00f08947 */ /* 0x004fea000383ffff */
[----:B------:R-:W-:Y:S05]  /*aaf0*/  BRA `(.L_x_353) ;  /* 0xfffffff800107947 */ /* 0x000fea000383ffff */
.L_x_354:
[----:B------:R-:W-:-:S00]  /*ab00*/  BRA `(.L_x_354) ;  /* 0xfffffffc00fc7947 */ /* 0x000fc0000383ffff */
[----:B------:R-:W-:-:S00]  /*ab10*/  NOP ;  /* 0x0000000000007918 */ /* 0x000fc00000000000 */
        /* <DEDUP_REMOVED lines=14> */
.L_x_355:


//--------------------- .nv.global.init           --------------------------
	.section	.nv.global.init,"aw",@progbits
.nv.global.init:
	.type		$str$22,@object
	.size		$str$22,($str$23 - $str$22)
$str$22:
        /*0000*/ 	.byte	0x6b, 0x5f, 0x74, 0x69, 0x6c, 0x65, 0x5f, 0x63, 0x6f, 0x75, 0x6e, 0x74, 0x20, 0x3e, 0x3d, 0x20
        /*0010*/ 	.byte	0x31, 0x00
	.type		$str$23,@object
	.size		$str$23,(__unnamed_1 - $str$23)
$str$23:
        /*0012*/ 	.byte	0x2f, 0x74, 0x6d, 0x70, 0x2f, 0x63, 0x75, 0x74, 0x6c, 0x61, 0x73, 0x73, 0x5f, 0x73, 0x77, 0x65
        /*0022*/ 	.byte	0x65, 0x70, 0x5f, 0x73, 0x72, 0x63, 0x2f, 0x69, 0x6e, 0x63, 0x6c, 0x75, 0x64, 0x65, 0x2f, 0x63
        /*0032*/ 	.byte	0x75, 0x74, 0x6c, 0x61, 0x73, 0x73, 0x2f, 0x67, 0x65, 0x6d, 0x6d, 0x2f, 0x63, 0x6f, 0x6c, 0x6c
        /*0042*/ 	.byte	0x65, 0x63, 0x74, 0x69, 0x76, 0x65, 0x2f, 0x73, 0x6d, 0x39, 0x30, 0x5f, 0x6d, 0x6d, 0x61, 0x5f
        /*0052*/ 	.byte	0x74, 0x6d, 0x61, 0x5f, 0x67, 0x6d, 0x6d, 0x61, 0x5f, 0x73, 0x73, 0x5f, 0x77, 0x61, 0x72, 0x70
        /*0062*/ 	.byte	0x73, 0x70, 0x65, 0x63, 0x69, 0x61, 0x6c, 0x69, 0x7a, 0x65, 0x64, 0x2e, 0x68, 0x70, 0x70, 0x00
	.type		__unnamed_1,@object
	.size		__unnamed_1,(.L_0 - __unnamed_1)
__unnamed_1:
        /*0072*/ 	.byte	0x76, 0x6f, 0x69, 0x64, 0x20, 0x63, 0x75, 0x74, 0x6c, 0x61, 0x73, 0x73, 0x3a, 0x3a, 0x67, 0x65
        /* <DEDUP_REMOVED lines=172> */
        /*0b42*/ 	.byte	0x00
.L_0:


//--------------------- .nv.shared._ZN7cutlass13device_kernelINS_4gemm6kernel13GemmUniversalIN4cute5tupleIJiiiiEEENS1_10collective13CollectiveMmaINS1_34MainloopSm90TmaGmmaWarpSpecializedILi18ENS5_IJNS4_1CILi1EEESB_SB_EEENS1_35KernelTmaWarpSpecializedCooperativeEEENS5_IJNSA_ILi128EEENSA_ILi256EEENSA_ILi32EEEEEEaNS5_IJlSB_lEEEaSJ_NS4_8TiledMMAINS4_8MMA_AtomIJNS4_4SM904GMMA27MMA_64x256x32_S32S8S8_SS_TNEEEENS4_6LayoutINS5_IJNSA_ILi2EEESB_SB_EEENS5_IJSB_NSA_ILi0EEEST_EEEEENS5_IJNS4_10UnderscoreESW_SW_EEEEENS4_13SM90_TMA_LOADENS4_14ComposedLayoutINS4_7SwizzleILi1ELi4ELi3EEENS4_18smem_ptr_flag_bitsILi8EEENSQ_INS5_IJNSA_ILi8EEESH_EEENS5_IJSH_SB_EEEEEEEvNS4_8identityESZ_S19_vS1A_EENS_8epilogue10collective6detail29Sm90TmaWarpSpecializedAdapterINS1D_15DefaultEpilogueIaSJ_SJ_NS1C_6thread17LinearCombinationIaLi1EiiLNS1H_9ScaleType4KindE0ELNS_15FloatRoundStyleE2EaEENS1_15EpilogueDefaultEEEEEvvEEEEvNT_6ParamsE --------------------------
	.section	.nv.shared._ZN7cutlass13device_kernelINS_4gemm6kernel13GemmUniversalIN4cute5tupleIJiiiiEEENS1_10collective13CollectiveMmaINS1_34MainloopSm90TmaGmmaWarpSpecializedILi18ENS5_IJNS4_1CILi1EEESB_SB_EEENS1_35KernelTmaWarpSpecializedCooperativeEEENS5_IJNSA_ILi128EEENSA_ILi256EEENSA_ILi32EEEEEEaNS5_IJlSB_lEEEaSJ_NS4_8TiledMMAINS4_8MMA_AtomIJNS4_4SM904GMMA27MMA_64x256x32_S32S8S8_SS_TNEEEENS4_6LayoutINS5_IJNSA_ILi2EEESB_SB_EEENS5_IJSB_NSA_ILi0EEEST_EEEEENS5_IJNS4_10UnderscoreESW_SW_EEEEENS4_13SM90_TMA_LOADENS4_14ComposedLayoutINS4_7SwizzleILi1ELi4ELi3EEENS4_18smem_ptr_flag_bitsILi8EEENSQ_INS5_IJNSA_ILi8EEESH_EEENS5_IJSH_SB_EEEEEEEvNS4_8identityESZ_S19_vS1A_EENS_8epilogue10collective6detail29Sm90TmaWarpSpecializedAdapterINS1D_15DefaultEpilogueIaSJ_SJ_NS1C_6thread17LinearCombinationIaLi1EiiLNS1H_9ScaleType4KindE0ELNS_15FloatRoundStyleE2EaEENS1_15EpilogueDefaultEEEEEvvEEEEvNT_6ParamsE,"aw",@nobits
	.sectionflags	@""
	.align	16
	.zero		1024


//--------------------- .nv.shared.reserved.0     --------------------------
	.section	.nv.shared.reserved.0,"aw",@nobits
	.weak		__nv_reservedSMEM_offset_0_alias
	.size		__nv_reservedSMEM_offset_0_alias, 0, 0
	.other		__nv_reservedSMEM_offset_0_alias,@"STO_CUDA_RESERVED_SHARED STV_DEFAULT"
__nv_reservedSMEM_offset_0_alias:
	.zero		0


//--------------------- .nv.global                --------------------------
	.section	.nv.global,"aw",@nobits
.nv.global:
	.type		_ZN39_INTERNAL_1ac1270e_4_k_cu_fe71e01c_50044cute1_E,@object
	.size		_ZN39_INTERNAL_1ac1270e_4_k_cu_fe71e01c_50044cute1_E,(_ZN39_INTERNAL_1ac1270e_4_k_cu_fe71e01c_50044cuda3std3__45__cpo6cbeginE - _ZN39_INTERNAL_1ac1270e_4_k_cu_fe71e01c_50044cute1_E)
_ZN39_INTERNAL_1ac1270e_4_k_cu_fe71e01c_50044cute1_E:
	.zero		1
	.type		_ZN39_INTERNAL_1ac1270e_4_k_cu_fe71e01c_50044cuda3std3__45__cpo6cbeginE,@object
	.size		_ZN39_INTERNAL_1ac1270e_4_k_cu_fe71e01c_50044cuda3std3__45__cpo6cbeginE,(_ZN39_INTERNAL_1ac1270e_4_k_cu_fe71e01c_50044cuda3std3__48in_placeE - _ZN39_INTERNAL_1ac1270e_4_k_cu_fe71e01c_50044cuda3std3__45__cpo6cbeginE)
_ZN39_INTERNAL_1ac1270e_4_k_cu_fe71e01c_50044cuda3std3__45__cpo6cbeginE:
	.zero		1
	.type		_ZN39_INTERNAL_1ac1270e_4_k_cu_fe71e01c_50044cuda3std3__48in_placeE,@object
	.size		_ZN39_INTERNAL_1ac1270e_4_k_cu_fe71e01c_50044cuda3std3__48in_placeE,(_ZN39_INTERNAL_1ac1270e_4_k_cu_fe71e01c_50044cuda3std6ranges3__45__cpo9iter_moveE - _ZN39_INTERNAL_1ac1270e_4_k_cu_fe71e01c_50044cuda3std3__48in_placeE)
_ZN39_INTERNAL_1ac1270e_4_k_cu_fe71e01c_50044cuda3std3__48in_placeE:
	.zero		1
	.type		_ZN39_INTERNAL_1ac1270e_4_k_cu_fe71e01c_50044cuda3std6ranges3__45__cpo9iter_moveE,@object
	.size		_ZN39_INTERNAL_1ac1270e_4_k_cu_fe71e01c_50044cuda3std6ranges3__45__cpo9iter_moveE,(_ZN39_INTERNAL_1ac1270e_4_k_cu_fe71e01c_50044cuda3std3__45__cpo5beginE - _ZN39_INTERNAL_1ac1270e_4_k_cu_fe71e01c_50044cuda3std6ranges3__45__cpo9iter_moveE)
_ZN39_INTERNAL_1ac1270e_4_k_cu_fe71e01c_50044cuda3std6ranges3__45__cpo9iter_moveE:
	.zero		1
	.type		_ZN39_INTERNAL_1ac1270e_4_k_cu_fe71e01c_50044cuda3std3__45__cpo5beginE,@object
	.size		_ZN39_INTERNAL_1ac1270e_4_k_cu_fe71e01c_50044cuda3std3__45__cpo5beginE,(_ZN39_INTERNAL_1ac1270e_4_k_cu_fe71e01c_50044cuda3std3__441_GLOBAL__N__1ac1270e_4_k_cu_fe71e01c_50046ignoreE - _ZN39_INTERNAL_1ac1270e_4_k_cu_fe71e01c_50044cuda3std3__45__cpo5beginE)
_ZN39_INTERNAL_1ac1270e_4_k_cu_fe71e01c_50044cuda3std3__45__cpo5beginE:
	.zero		1
	.type		_ZN39_INTERNAL_1ac1270e_4_k_cu_fe71e01c_50044cuda3std3__441_GLOBAL__N__1ac1270e_4_k_cu_fe71e01c_50046ignoreE,@object
	.size		_ZN39_INTERNAL_1ac1270e_4_k_cu_fe71e01c_50044cuda3std3__441_GLOBAL__N__1ac1270e_4_k_cu_fe71e01c_50046ignoreE,(_ZN39_INTERNAL_1ac1270e_4_k_cu_fe71e01c_50044cute7productE - _ZN39_INTERNAL_1ac1270e_4_k_cu_fe71e01c_50044cuda3std3__441_GLOBAL__N__1ac1270e_4_k_cu_fe71e01c_50046ignoreE)
_ZN39_INTERNAL_1ac1270e_4_k_cu_fe71e01c_50044cuda3std3__441_GLOBAL__N__1ac1270e_4_k_cu_fe71e01c_50046ignoreE:
	.zero		1
	.type		_ZN39_INTERNAL_1ac1270e_4_k_cu_fe71e01c_50044cute7productE,@object
	.size		_ZN39_INTERNAL_1ac1270e_4_k_cu_fe71e01c_50044cute7productE,(_ZN39_INTERNAL_1ac1270e_4_k_cu_fe71e01c_50044cuda3std3__45__cpo3endE - _ZN39_INTERNAL_1ac1270e_4_k_cu_fe71e01c_50044cute7productE)
_ZN39_INTERNAL_1ac1270e_4_k_cu_fe71e01c_50044cute7productE:
	.zero		1
	.type		_ZN39_INTERNAL_1ac1270e_4_k_cu_fe71e01c_50044cuda3std3__45__cpo3endE,@object
	.size		_ZN39_INTERNAL_1ac1270e_4_k_cu_fe71e01c_50044cuda3std3__45__cpo3endE,(_ZN39_INTERNAL_1ac1270e_4_k_cu_fe71e01c_50044cuda3std3__419piecewise_constructE - _ZN39_INTERNAL_1ac1270e_4_k_cu_fe71e01c_50044cuda3std3__45__cpo3endE)
_ZN39_INTERNAL_1ac1270e_4_k_cu_fe71e01c_50044cuda3std3__45__cpo3endE:
	.zero		1
	.type		_ZN39_INTERNAL_1ac1270e_4_k_cu_fe71e01c_50044cuda3std3__419piecewise_constructE,@object
	.size		_ZN39_INTERNAL_1ac1270e_4_k_cu_fe71e01c_50044cuda3std3__419piecewise_constructE,(_ZN39_INTERNAL_1ac1270e_4_k_cu_fe71e01c_50044cuda3std3__45__cpo4cendE - _ZN39_INTERNAL_1ac1270e_4_k_cu_fe71e01c_50044cuda3std3__419piecewise_constructE)
_ZN39_INTERNAL_1ac1270e_4_k_cu_fe71e01c_50044cuda3std3__419piecewise_constructE:
	.zero		1
	.type		_ZN39_INTERNAL_1ac1270e_4_k_cu_fe71e01c_50044cuda3std3__45__cpo4cendE,@object
	.size		_ZN39_INTERNAL_1ac1270e_4_k_cu_fe71e01c_50044cuda3std3__45__cpo4cendE,(_ZN39_INTERNAL_1ac1270e_4_k_cu_fe71e01c_50044cuda3std6ranges3__45__cpo4swapE - _ZN39_INTERNAL_1ac1270e_4_k_cu_fe71e01c_50044cuda3std3__45__cpo4cendE)
_ZN39_INTERNAL_1ac1270e_4_k_cu_fe71e01c_50044cuda3std3__45__cpo4cendE:
	.zero		1
	.type		_ZN39_INTERNAL_1ac1270e_4_k_cu_fe71e01c_50044cuda3std6ranges3__45__cpo4swapE,@object
	.size		_ZN39_INTERNAL_1ac1270e_4_k_cu_fe71e01c_50044cuda3std6ranges3__45__cpo4swapE,(.L_8 - _ZN39_INTERNAL_1ac1270e_4_k_cu_fe71e01c_50044cuda3std6ranges3__45__cpo4swapE)
_ZN39_INTERNAL_1ac1270e_4_k_cu_fe71e01c_50044cuda3std6ranges3__45__cpo4swapE:
	.zero		1
.L_8:


//--------------------- .nv.constant0._ZN7cutlass13device_kernelINS_4gemm6kernel13GemmUniversalIN4cute5tupleIJiiiiEEENS1_10collective13CollectiveMmaINS1_34MainloopSm90TmaGmmaWarpSpecializedILi18ENS5_IJNS4_1CILi1EEESB_SB_EEENS1_35KernelTmaWarpSpecializedCooperativeEEENS5_IJNSA_ILi128EEENSA_ILi256EEENSA_ILi32EEEEEEaNS5_IJlSB_lEEEaSJ_NS4_8TiledMMAINS4_8MMA_AtomIJNS4_4SM904GMMA27MMA_64x256x32_S32S8S8_SS_TNEEEENS4_6LayoutINS5_IJNSA_ILi2EEESB_SB_EEENS5_IJSB_NSA_ILi0EEEST_EEEEENS5_IJNS4_10UnderscoreESW_SW_EEEEENS4_13SM90_TMA_LOADENS4_14ComposedLayoutINS4_7SwizzleILi1ELi4ELi3EEENS4_18smem_ptr_flag_bitsILi8EEENSQ_INS5_IJNSA_ILi8EEESH_EEENS5_IJSH_SB_EEEEEEEvNS4_8identityESZ_S19_vS1A_EENS_8epilogue10collective6detail29Sm90TmaWarpSpecializedAdapterINS1D_15DefaultEpilogueIaSJ_SJ_NS1C_6thread17LinearCombinationIaLi1EiiLNS1H_9ScaleType4KindE0ELNS_15FloatRoundStyleE2EaEENS1_15EpilogueDefaultEEEEEvvEEEEvNT_6ParamsE --------------------------
	.section	.nv.constant0._ZN7cutlass13device_kernelINS_4gemm6kernel13GemmUniversalIN4cute5tupleIJiiiiEEENS1_10collective13CollectiveMmaINS1_34MainloopSm90TmaGmmaWarpSpecializedILi18ENS5_IJNS4_1CILi1EEESB_SB_EEENS1_35KernelTmaWarpSpecializedCooperativeEEENS5_IJNSA_ILi128EEENSA_ILi256EEENSA_ILi32EEEEEEaNS5_IJlSB_lEEEaSJ_NS4_8TiledMMAINS4_8MMA_AtomIJNS4_4SM904GMMA27MMA_64x256x32_S32S8S8_SS_TNEEEENS4_6LayoutINS5_IJNSA_ILi2EEESB_SB_EEENS5_IJSB_NSA_ILi0EEEST_EEEEENS5_IJNS4_10UnderscoreESW_SW_EEEEENS4_13SM90_TMA_LOADENS4_14ComposedLayoutINS4_7SwizzleILi1ELi4ELi3EEENS4_18smem_ptr_flag_bitsILi8EEENSQ_INS5_IJNSA_ILi8EEESH_EEENS5_IJSH_SB_EEEEEEEvNS4_8identityESZ_S19_vS1A_EENS_8epilogue10collective6detail29Sm90TmaWarpSpecializedAdapterINS1D_15DefaultEpilogueIaSJ_SJ_NS1C_6thread17LinearCombinationIaLi1EiiLNS1H_9ScaleType4KindE0ELNS_15FloatRoundStyleE2EaEENS1_15EpilogueDefaultEEEEEvvEEEEvNT_6ParamsE,"a",@progbits
	.sectionflags	@""
	.align	4
.nv.constant0._ZN7cutlass13device_kernelINS_4gemm6kernel13GemmUniversalIN4cute5tupleIJiiiiEEENS1_10collective13CollectiveMmaINS1_34MainloopSm90TmaGmmaWarpSpecializedILi18ENS5_IJNS4_1CILi1EEESB_SB_EEENS1_35KernelTmaWarpSpecializedCooperativeEEENS5_IJNSA_ILi128EEENSA_ILi256EEENSA_ILi32EEEEEEaNS5_IJlSB_lEEEaSJ_NS4_8TiledMMAINS4_8MMA_AtomIJNS4_4SM904GMMA27MMA_64x256x32_S32S8S8_SS_TNEEEENS4_6LayoutINS5_IJNSA_ILi2EEESB_SB_EEENS5_IJSB_NSA_ILi0EEEST_EEEEENS5_IJNS4_10UnderscoreESW_SW_EEEEENS4_13SM90_TMA_LOADENS4_14ComposedLayoutINS4_7SwizzleILi1ELi4ELi3EEENS4_18smem_ptr_flag_bitsILi8EEENSQ_INS5_IJNSA_ILi8EEESH_EEENS5_IJSH_SB_EEEEEEEvNS4_8identityESZ_S19_vS1A_EENS_8epilogue10collective6detail29Sm90TmaWarpSpecializedAdapterINS1D_15DefaultEpilogueIaSJ_SJ_NS1C_6thread17LinearCombinationIaLi1EiiLNS1H_9ScaleType4KindE0ELNS_15FloatRoundStyleE2EaEENS1_15EpilogueDefaultEEEEEvvEEEEvNT_6ParamsE:
	.zero		1664


//--------------------- SYMBOLS --------------------------

	.type		.nv.reservedSmem.offset0,@object
	.size		.nv.reservedSmem.offset0,0x4
	.type		__assertfail,@function
